// auto-generated by cutlass_sweep.gemm — config: {"arch": "sm_90", "cluster_m": 2, "cluster_n": 2, "dtype": "e5m2", "dtype_b": "e5m2", "layout": "nt", "stages": 0, "tile_k": 32, "tile_m": 256, "tile_n": 128}
#include "cutlass/cutlass.h"
#include "cutlass/gemm/collective/collective_builder.hpp"
#include "cutlass/gemm/device/gemm_universal_adapter.h"
#include "cutlass/gemm/kernel/gemm_universal.hpp"
#include "cutlass/epilogue/collective/collective_builder.hpp"

using ElemA = cutlass::float_e5m2_t;
using ElemB = cutlass::float_e5m2_t;
using ElemCD = cutlass::float_e5m2_t;
using Acc  = float;
using TileShape    = cute::Shape<cute::_256, cute::_128, cute::_32>;
using ClusterShape = cute::Shape<cute::_2, cute::_2, cute::_1>;

using CollectiveEpilogue = typename cutlass::epilogue::collective::CollectiveBuilder<
    cutlass::arch::Sm90, cutlass::arch::OpClassTensorOp,
    TileShape, ClusterShape,
    cutlass::epilogue::collective::EpilogueTileAuto,
    Acc, Acc,
    ElemCD, cutlass::layout::RowMajor, 128 / cutlass::sizeof_bits<ElemCD>::value,
    ElemCD, cutlass::layout::RowMajor, 128 / cutlass::sizeof_bits<ElemCD>::value,
    cutlass::epilogue::collective::EpilogueScheduleAuto
  >::CollectiveOp;

using CollectiveMainloop = typename cutlass::gemm::collective::CollectiveBuilder<
    cutlass::arch::Sm90, cutlass::arch::OpClassTensorOp,
    ElemA, cutlass::layout::RowMajor, 128 / cutlass::sizeof_bits<ElemA>::value,
    ElemB, cutlass::layout::ColumnMajor, 128 / cutlass::sizeof_bits<ElemB>::value,
    Acc,
    TileShape, ClusterShape,
    cutlass::gemm::collective::StageCountAutoCarveout<static_cast<int>(sizeof(typename CollectiveEpilogue::SharedStorage))>,
    cutlass::gemm::collective::KernelScheduleAuto
  >::CollectiveOp;

using GemmKernel = cutlass::gemm::kernel::GemmUniversal<
    cute::Shape<int,int,int,int>,
    CollectiveMainloop,
    CollectiveEpilogue
>;
using Gemm = cutlass::gemm::device::GemmUniversalAdapter<GemmKernel>;

// Force the device kernel symbol into the cubin without needing a host main.
auto* _anchor = &cutlass::device_kernel<GemmKernel>;


// ===== COMPILED SASS (sm_90a) =====

	.target	sm_90a

	.elftype	@"ET_EXEC"


//--------------------- .note.nv.tkinfo           --------------------------
	.section	.note.nv.tkinfo,"",@"SHT_NOTE"
	.sectionflags	@"SHF_NOTE_NV_TKINFO"
	.tkinfo
        /*0018*/ 	.word	0x00000002
        /*0030*/ 	.string	""
        /*0030*/ 	.string	"ptxas"
        /*0030*/ 	.string	"Cuda compilation tools, release 13.0, V13.0.88"
        /*0030*/ 	.string	"Build cuda_13.0.r13.0/compiler.36424714_0"
        /*0030*/ 	.string	"-arch sm_90a -m 64 "



//--------------------- .note.nv.cuinfo           --------------------------
	.section	.note.nv.cuinfo,"",@"SHT_NOTE"
	.sectionflags	@"SHF_NOTE_NV_CUINFO"
        /*0018*/ 	.short	0x0002
        /*001a*/ 	.short	0x005a
        /*001c*/ 	.short	0x0082
	.zero		2


//--------------------- .nv.info                  --------------------------
	.section	.nv.info,"",@"SHT_CUDA_INFO"
	.align	4


	//----- nvinfo : EIATTR_REGCOUNT
	.align		4
        /*0000*/ 	.byte	0x04, 0x2f
        /*0002*/ 	.short	(.L_12 - .L_11)
	.align		4
.L_11:
        /*0004*/ 	.word	index@(_ZN7cutlass13device_kernelINS_4gemm6kernel13GemmUniversalIN4cute5tupleIJiiiiEEENS1_10collective13CollectiveMmaINS1_37MainloopSm90TmaGmmaWarpSpecializedFP8ILi18ENS5_IJNS4_1CILi2EEESB_NSA_ILi1EEEEEENS1_35KernelTmaWarpSpecializedCooperativeEEENS5_IJNSA_ILi256EEENSA_ILi128EEENSA_ILi32EEEEEENS_12float_e5m2_tENS5_IJlSC_lEEESK_SL_NS4_8TiledMMAINS4_8MMA_AtomIJNS4_4SM904GMMA31MMA_64x128x32_F32E5M2E5M2_SS_TNILNSP_7ScaleInE1ELSR_1EEEEEENS4_6LayoutINS5_IJSB_SC_SC_EEENS5_IJSC_NSA_ILi0EEESW_EEEEENS5_IJNS4_10UnderscoreESZ_SZ_EEEEENS4_23SM90_TMA_LOAD_MULTICASTENS4_14ComposedLayoutINS4_7SwizzleILi1ELi4ELi3EEENS4_18smem_ptr_flag_bitsILi8EEENSU_INS5_IJNSA_ILi8EEESI_EEENS5_IJSI_SC_EEEEEEEvNS4_8identityES12_S1C_vS1D_EENS_8epilogue10collective6detail29Sm90TmaWarpSpecializedAdapterINS1G_15DefaultEpilogueISK_SL_SL_NS1F_6thread17LinearCombinationISK_Li1EffLNS1K_9ScaleType4KindE0ELNS_15FloatRoundStyleE2ESK_EENS1_15EpilogueDefaultEEEEEvvEEEEvNT_6ParamsE)
        /*0008*/ 	.word	0x000000a8


	//----- nvinfo : EIATTR_FRAME_SIZE
	.align		4
.L_12:
        /*000c*/ 	.byte	0x04, 0x11
        /*000e*/ 	.short	(.L_14 - .L_13)
	.align		4
.L_13:
        /*0010*/ 	.word	index@(_ZN7cutlass13device_kernelINS_4gemm6kernel13GemmUniversalIN4cute5tupleIJiiiiEEENS1_10collective13CollectiveMmaINS1_37MainloopSm90TmaGmmaWarpSpecializedFP8ILi18ENS5_IJNS4_1CILi2EEESB_NSA_ILi1EEEEEENS1_35KernelTmaWarpSpecializedCooperativeEEENS5_IJNSA_ILi256EEENSA_ILi128EEENSA_ILi32EEEEEENS_12float_e5m2_tENS5_IJlSC_lEEESK_SL_NS4_8TiledMMAINS4_8MMA_AtomIJNS4_4SM904GMMA31MMA_64x128x32_F32E5M2E5M2_SS_TNILNSP_7ScaleInE1ELSR_1EEEEEENS4_6LayoutINS5_IJSB_SC_SC_EEENS5_IJSC_NSA_ILi0EEESW_EEEEENS5_IJNS4_10UnderscoreESZ_SZ_EEEEENS4_23SM90_TMA_LOAD_MULTICASTENS4_14ComposedLayoutINS4_7SwizzleILi1ELi4ELi3EEENS4_18smem_ptr_flag_bitsILi8EEENSU_INS5_IJNSA_ILi8EEESI_EEENS5_IJSI_SC_EEEEEEEvNS4_8identityES12_S1C_vS1D_EENS_8epilogue10collective6detail29Sm90TmaWarpSpecializedAdapterINS1G_15DefaultEpilogueISK_SL_SL_NS1F_6thread17LinearCombinationISK_Li1EffLNS1K_9ScaleType4KindE0ELNS_15FloatRoundStyleE2ESK_EENS1_15EpilogueDefaultEEEEEvvEEEEvNT_6ParamsE)
        /*0014*/ 	.word	0x00000108


	//----- nvinfo : EIATTR_MIN_STACK_SIZE
	.align		4
.L_14:
        /*0018*/ 	.byte	0x04, 0x12
        /*001a*/ 	.short	(.L_16 - .L_15)
	.align		4
.L_15:
        /*001c*/ 	.word	index@(_ZN7cutlass13device_kernelINS_4gemm6kernel13GemmUniversalIN4cute5tupleIJiiiiEEENS1_10collective13CollectiveMmaINS1_37MainloopSm90TmaGmmaWarpSpecializedFP8ILi18ENS5_IJNS4_1CILi2EEESB_NSA_ILi1EEEEEENS1_35KernelTmaWarpSpecializedCooperativeEEENS5_IJNSA_ILi256EEENSA_ILi128EEENSA_ILi32EEEEEENS_12float_e5m2_tENS5_IJlSC_lEEESK_SL_NS4_8TiledMMAINS4_8MMA_AtomIJNS4_4SM904GMMA31MMA_64x128x32_F32E5M2E5M2_SS_TNILNSP_7ScaleInE1ELSR_1EEEEEENS4_6LayoutINS5_IJSB_SC_SC_EEENS5_IJSC_NSA_ILi0EEESW_EEEEENS5_IJNS4_10UnderscoreESZ_SZ_EEEEENS4_23SM90_TMA_LOAD_MULTICASTENS4_14ComposedLayoutINS4_7SwizzleILi1ELi4ELi3EEENS4_18smem_ptr_flag_bitsILi8EEENSU_INS5_IJNSA_ILi8EEESI_EEENS5_IJSI_SC_EEEEEEEvNS4_8identityES12_S1C_vS1D_EENS_8epilogue10collective6detail29Sm90TmaWarpSpecializedAdapterINS1G_15DefaultEpilogueISK_SL_SL_NS1F_6thread17LinearCombinationISK_Li1EffLNS1K_9ScaleType4KindE0ELNS_15FloatRoundStyleE2ESK_EENS1_15EpilogueDefaultEEEEEvvEEEEvNT_6ParamsE)
        /*0020*/ 	.word	0x00000108
.L_16:


//--------------------- .nv.compat                --------------------------
	.section	.nv.compat,"",@"SHT_CUDA_COMPAT_INFO"
	.align	4
        /*0000*/ 	.byte	0x02, 0x09, 0x01, 0x00, 0x02, 0x02, 0x04, 0x00, 0x02, 0x05, 0x05, 0x00, 0x03, 0x07, 0x01, 0x01
        /*0010*/ 	.byte	0x02, 0x03, 0x01, 0x00, 0x02, 0x06, 0x01, 0x00, 0x04, 0x0b, 0x08, 0x00, 0x00, 0x00, 0x00, 0x00
        /*0020*/ 	.byte	0x00, 0x00, 0x00, 0x00


//--------------------- .nv.info._ZN7cutlass13device_kernelINS_4gemm6kernel13GemmUniversalIN4cute5tupleIJiiiiEEENS1_10collective13CollectiveMmaINS1_37MainloopSm90TmaGmmaWarpSpecializedFP8ILi18ENS5_IJNS4_1CILi2EEESB_NSA_ILi1EEEEEENS1_35KernelTmaWarpSpecializedCooperativeEEENS5_IJNSA_ILi256EEENSA_ILi128EEENSA_ILi32EEEEEENS_12float_e5m2_tENS5_IJlSC_lEEESK_SL_NS4_8TiledMMAINS4_8MMA_AtomIJNS4_4SM904GMMA31MMA_64x128x32_F32E5M2E5M2_SS_TNILNSP_7ScaleInE1ELSR_1EEEEEENS4_6LayoutINS5_IJSB_SC_SC_EEENS5_IJSC_NSA_ILi0EEESW_EEEEENS5_IJNS4_10UnderscoreESZ_SZ_EEEEENS4_23SM90_TMA_LOAD_MULTICASTENS4_14ComposedLayoutINS4_7SwizzleILi1ELi4ELi3EEENS4_18smem_ptr_flag_bitsILi8EEENSU_INS5_IJNSA_ILi8EEESI_EEENS5_IJSI_SC_EEEEEEEvNS4_8identityES12_S1C_vS1D_EENS_8epilogue10collective6detail29Sm90TmaWarpSpecializedAdapterINS1G_15DefaultEpilogueISK_SL_SL_NS1F_6thread17LinearCombinationISK_Li1EffLNS1K_9ScaleType4KindE0ELNS_15FloatRoundStyleE2ESK_EENS1_15EpilogueDefaultEEEEEvvEEEEvNT_6ParamsE --------------------------
	.section	.nv.info._ZN7cutlass13device_kernelINS_4gemm6kernel13GemmUniversalIN4cute5tupleIJiiiiEEENS1_10collective13CollectiveMmaINS1_37MainloopSm90TmaGmmaWarpSpecializedFP8ILi18ENS5_IJNS4_1CILi2EEESB_NSA_ILi1EEEEEENS1_35KernelTmaWarpSpecializedCooperativeEEENS5_IJNSA_ILi256EEENSA_ILi128EEENSA_ILi32EEEEEENS_12float_e5m2_tENS5_IJlSC_lEEESK_SL_NS4_8TiledMMAINS4_8MMA_AtomIJNS4_4SM904GMMA31MMA_64x128x32_F32E5M2E5M2_SS_TNILNSP_7ScaleInE1ELSR_1EEEEEENS4_6LayoutINS5_IJSB_SC_SC_EEENS5_IJSC_NSA_ILi0EEESW_EEEEENS5_IJNS4_10UnderscoreESZ_SZ_EEEEENS4_23SM90_TMA_LOAD_MULTICASTENS4_14ComposedLayoutINS4_7SwizzleILi1ELi4ELi3EEENS4_18smem_ptr_flag_bitsILi8EEENSU_INS5_IJNSA_ILi8EEESI_EEENS5_IJSI_SC_EEEEEEEvNS4_8identityES12_S1C_vS1D_EENS_8epilogue10collective6detail29Sm90TmaWarpSpecializedAdapterINS1G_15DefaultEpilogueISK_SL_SL_NS1F_6thread17LinearCombinationISK_Li1EffLNS1K_9ScaleType4KindE0ELNS_15FloatRoundStyleE2ESK_EENS1_15EpilogueDefaultEEEEEvvEEEEvNT_6ParamsE,"",@"SHT_CUDA_INFO"
	.sectionflags	@""
	.align	4


	//----- nvinfo : EIATTR_CUDA_API_VERSION
	.align		4
        /*0000*/ 	.byte	0x04, 0x37
        /*0002*/ 	.short	(.L_18 - .L_17)
.L_17:
        /*0004*/ 	.word	0x00000082


	//----- nvinfo : EIATTR_KPARAM_INFO
	.align		4
.L_18:
        /*0008*/ 	.byte	0x04, 0x17
        /*000a*/ 	.short	(.L_20 - .L_19)
.L_19:
        /*000c*/ 	.word	0x00000000
        /*0010*/ 	.short	0x0000
        /*0012*/ 	.short	0x0070
        /*0014*/ 	.byte	0x00, 0xf0, 0x01, 0x10


	//----- nvinfo : EIATTR_SPARSE_MMA_MASK
	.align		4
.L_20:
        /*0018*/ 	.byte	0x03, 0x50
        /*001a*/ 	.short	0x0000


	//----- nvinfo : EIATTR_MAXREG_COUNT
	.align		4
        /*001c*/ 	.byte	0x03, 0x1b
        /*001e*/ 	.short	0x00a8


	//----- nvinfo : EIATTR_NUM_BARRIERS
	.align		4
        /*0020*/ 	.byte	0x02, 0x4c
        /*0022*/ 	.byte	0x01
	.zero		1


	//----- nvinfo : EIATTR_ANNOTATIONS
	.align		4
        /*0024*/ 	.byte	0x04, 0x55
        /*0026*/ 	.short	(.L_22 - .L_21)


	//   ....[0]....
.L_21:
        /*0028*/ 	.word	0x00000001
        /*002c*/ 	.byte	0x00, 0x09, 0x00, 0x00, 0x01, 0x00, 0x00, 0x00, 0xf0, 0x09, 0x00, 0x00, 0x01, 0x00, 0x00, 0x00
        /* <DEDUP_REMOVED lines=198> */
        /*0c9c*/ 	.byte	0x50, 0x0f, 0x01, 0x00


	//----- nvinfo : EIATTR_MERCURY_ISA_VERSION
	.align		4
.L_22:
        /*0ca0*/ 	.byte	0x03, 0x5f
        /*0ca2*/ 	.short	0x0101


	//----- nvinfo : EIATTR_INT_WARP_WIDE_INSTR_OFFSETS
	.align		4
        /*0ca4*/ 	.byte	0x04, 0x31
        /*0ca6*/ 	.short	(.L_24 - .L_23)


	//   ....[0]....
.L_23:
        /*0ca8*/ 	.word	0x00000740


	//   ....[1]....
        /*0cac*/ 	.word	0x00000760


	//   ....[2]....
        /*0cb0*/ 	.word	0x000008d0


	//----- nvinfo : EIATTR_COOP_GROUP_MASK_REGIDS
	.align		4
.L_24:
        /*0cb4*/ 	.byte	0x04, 0x29
        /*0cb6*/ 	.short	(.L_26 - .L_25)


	//   ....[0]....
.L_25:
        /*0cb8*/ 	.word	0xffffffff


	//   ....[1]....
        /*0cbc*/ 	.word	0xffffffff


	//   ....[2]....
        /*0cc0*/ 	.word	0xffffffff


	//   ....[3]....
        /*0cc4*/ 	.word	0xffffffff


	//   ....[4]....
        /*0cc8*/ 	.word	0xffffffff


	//   ....[5]....
        /*0ccc*/ 	.word	0xffffffff


	//----- nvinfo : EIATTR_COOP_GROUP_INSTR_OFFSETS
	.align		4
.L_26:
        /*0cd0*/ 	.byte	0x04, 0x28
        /*0cd2*/ 	.short	(.L_28 - .L_27)


	//   ....[0]....
.L_27:
        /*0cd4*/ 	.word	0x00000070


	//   ....[1]....
        /*0cd8*/ 	.word	0x00000080


	//   ....[2]....
        /*0cdc*/ 	.word	0x000001a0


	//   ....[3]....
        /*0ce0*/ 	.word	0x000005b0


	//   ....[4]....
        /*0ce4*/ 	.word	0x00000a30


	//   ....[5]....
        /*0ce8*/ 	.word	0x000017b0


	//----- nvinfo : EIATTR_REG_RECONFIG
	.align		4
.L_28:
        /*0cec*/ 	.byte	0x01, 0x54
	.zero		2


	//----- nvinfo : EIATTR_MBARRIER_INSTR_OFFSETS
	.align		4
        /*0cf0*/ 	.byte	0x04, 0x39
        /*0cf2*/ 	.short	(.L_30 - .L_29)


	//   ....[0]....
.L_29:
        /*0cf4*/ 	.word	0x00000340
        /*0cf8*/ 	.word	0x000000ff
        /*0cfc*/ 	.word	0x00000000
        /*0d00*/ 	.short	0x0100
        /*0d02*/ 	.byte	0x09
	.zero		1


	//   ....[1]....
        /*0d04*/ 	.word	0x00000350
        /*0d08*/ 	.word	0x000000ff
        /*0d0c*/ 	.word	0x00000090
        /*0d10*/ 	.short	0x0100
        /*0d12*/ 	.byte	0x09
	.zero		1


	//   ....[2]....
        /*0d14*/ 	.word	0x00000360
        /*0d18*/ 	.word	0x000000ff
        /*0d1c*/ 	.word	0x00000008
        /*0d20*/ 	.short	0x0100
        /*0d22*/ 	.byte	0x09
	.zero		1


	//   ....[3]....
        /*0d24*/ 	.word	0x00000370
        /*0d28*/ 	.word	0x000000ff
        /*0d2c*/ 	.word	0x00000098
        /*0d30*/ 	.short	0x0100
        /*0d32*/ 	.byte	0x09
	.zero		1


	//   ....[4]....
        /*0d34*/ 	.word	0x00000380
        /*0d38*/ 	.word	0x000000ff
        /*0d3c*/ 	.word	0x00000010
        /*0d40*/ 	.short	0x0100
        /*0d42*/ 	.byte	0x09
	.zero		1


	//   ....[5]....
        /*0d44*/ 	.word	0x00000390
        /*0d48*/ 	.word	0x000000ff
        /*0d4c*/ 	.word	0x000000a0
        /*0d50*/ 	.short	0x0100
        /*0d52*/ 	.byte	0x09
	.zero		1


	//   ....[6]....
        /*0d54*/ 	.word	0x000003a0
        /*0d58*/ 	.word	0x000000ff
        /*0d5c*/ 	.word	0x00000018
        /*0d60*/ 	.short	0x0100
        /*0d62*/ 	.byte	0x09
	.zero		1


	//   ....[7]....
        /*0d64*/ 	.word	0x000003b0
        /*0d68*/ 	.word	0x000000ff
        /*0d6c*/ 	.word	0x000000a8
        /*0d70*/ 	.short	0x0100
        /*0d72*/ 	.byte	0x09
	.zero		1


	//   ....[8]....
        /*0d74*/ 	.word	0x000003c0
        /*0d78*/ 	.word	0x000000ff
        /*0d7c*/ 	.word	0x00000020
        /*0d80*/ 	.short	0x0100
        /*0d82*/ 	.byte	0x09
	.zero		1


	//   ....[9]....
        /*0d84*/ 	.word	0x000003d0
        /*0d88*/ 	.word	0x000000ff
        /*0d8c*/ 	.word	0x000000b0
        /*0d90*/ 	.short	0x0100
        /*0d92*/ 	.byte	0x09
	.zero		1


	//   ....[10]....
        /*0d94*/ 	.word	0x000003e0
        /*0d98*/ 	.word	0x000000ff
        /*0d9c*/ 	.word	0x00000028
        /*0da0*/ 	.short	0x0100
        /*0da2*/ 	.byte	0x09
	.zero		1


	//   ....[11]....
        /*0da4*/ 	.word	0x000003f0
        /*0da8*/ 	.word	0x000000ff
        /*0dac*/ 	.word	0x000000b8
        /*0db0*/ 	.short	0x0100
        /*0db2*/ 	.byte	0x09
	.zero		1


	//   ....[12]....
        /*0db4*/ 	.word	0x00000400
        /*0db8*/ 	.word	0x000000ff
        /*0dbc*/ 	.word	0x00000030
        /*0dc0*/ 	.short	0x0100
        /*0dc2*/ 	.byte	0x09
	.zero		1


	//   ....[13]....
        /*0dc4*/ 	.word	0x00000410
        /*0dc8*/ 	.word	0x000000ff
        /*0dcc*/ 	.word	0x000000c0
        /*0dd0*/ 	.short	0x0100
        /*0dd2*/ 	.byte	0x09
	.zero		1


	//   ....[14]....
        /*0dd4*/ 	.word	0x00000420
        /*0dd8*/ 	.word	0x000000ff
        /*0ddc*/ 	.word	0x00000038
        /*0de0*/ 	.short	0x0100
        /*0de2*/ 	.byte	0x09
	.zero		1


	//   ....[15]....
        /*0de4*/ 	.word	0x00000430
        /*0de8*/ 	.word	0x000000ff
        /*0dec*/ 	.word	0x000000c8
        /*0df0*/ 	.short	0x0100
        /*0df2*/ 	.byte	0x09
	.zero		1


	//   ....[16]....
        /*0df4*/ 	.word	0x00000440
        /*0df8*/ 	.word	0x000000ff
        /*0dfc*/ 	.word	0x00000040
        /*0e00*/ 	.short	0x0100
        /*0e02*/ 	.byte	0x09
	.zero		1


	//   ....[17]....
        /*0e04*/ 	.word	0x00000450
        /*0e08*/ 	.word	0x000000ff
        /*0e0c*/ 	.word	0x000000d0
        /*0e10*/ 	.short	0x0100
        /*0e12*/ 	.byte	0x09
	.zero		1


	//   ....[18]....
        /*0e14*/ 	.word	0x00000460
        /*0e18*/ 	.word	0x000000ff
        /*0e1c*/ 	.word	0x00000048
        /*0e20*/ 	.short	0x0100
        /*0e22*/ 	.byte	0x09
	.zero		1


	//   ....[19]....
        /*0e24*/ 	.word	0x00000470
        /*0e28*/ 	.word	0x000000ff
        /*0e2c*/ 	.word	0x000000d8
        /*0e30*/ 	.short	0x0100
        /*0e32*/ 	.byte	0x09
	.zero		1


	//   ....[20]....
        /*0e34*/ 	.word	0x00000480
        /*0e38*/ 	.word	0x000000ff
        /*0e3c*/ 	.word	0x00000050
        /*0e40*/ 	.short	0x0100
        /*0e42*/ 	.byte	0x09
	.zero		1


	//   ....[21]....
        /*0e44*/ 	.word	0x00000490
        /*0e48*/ 	.word	0x000000ff
        /*0e4c*/ 	.word	0x000000e0
        /*0e50*/ 	.short	0x0100
        /*0e52*/ 	.byte	0x09
	.zero		1


	//   ....[22]....
        /*0e54*/ 	.word	0x000004a0
        /*0e58*/ 	.word	0x000000ff
        /*0e5c*/ 	.word	0x00000058
        /*0e60*/ 	.short	0x0100
        /*0e62*/ 	.byte	0x09
	.zero		1


	//   ....[23]....
        /*0e64*/ 	.word	0x000004b0
        /*0e68*/ 	.word	0x000000ff
        /*0e6c*/ 	.word	0x000000e8
        /*0e70*/ 	.short	0x0100
        /*0e72*/ 	.byte	0x09
	.zero		1


	//   ....[24]....
        /*0e74*/ 	.word	0x000004c0
        /*0e78*/ 	.word	0x000000ff
        /*0e7c*/ 	.word	0x00000060
        /*0e80*/ 	.short	0x0100
        /*0e82*/ 	.byte	0x09
	.zero		1


	//   ....[25]....
        /*0e84*/ 	.word	0x000004d0
        /*0e88*/ 	.word	0x000000ff
        /*0e8c*/ 	.word	0x000000f0
        /*0e90*/ 	.short	0x0100
        /*0e92*/ 	.byte	0x09
	.zero		1


	//   ....[26]....
        /*0e94*/ 	.word	0x000004e0
        /*0e98*/ 	.word	0x000000ff
        /*0e9c*/ 	.word	0x00000068
        /*0ea0*/ 	.short	0x0100
        /*0ea2*/ 	.byte	0x09
	.zero		1


	//   ....[27]....
        /*0ea4*/ 	.word	0x000004f0
        /*0ea8*/ 	.word	0x000000ff
        /*0eac*/ 	.word	0x000000f8
        /*0eb0*/ 	.short	0x0100
        /*0eb2*/ 	.byte	0x09
	.zero		1


	//   ....[28]....
        /*0eb4*/ 	.word	0x00000500
        /*0eb8*/ 	.word	0x000000ff
        /*0ebc*/ 	.word	0x00000070
        /*0ec0*/ 	.short	0x0100
        /*0ec2*/ 	.byte	0x09
	.zero		1


	//   ....[29]....
        /*0ec4*/ 	.word	0x00000510
        /*0ec8*/ 	.word	0x000000ff
        /*0ecc*/ 	.word	0x00000100
        /*0ed0*/ 	.short	0x0100
        /*0ed2*/ 	.byte	0x09
	.zero		1


	//   ....[30]....
        /*0ed4*/ 	.word	0x00000520
        /*0ed8*/ 	.word	0x000000ff
        /*0edc*/ 	.word	0x00000078
        /*0ee0*/ 	.short	0x0100
        /*0ee2*/ 	.byte	0x09
	.zero		1


	//   ....[31]....
        /*0ee4*/ 	.word	0x00000530
        /*0ee8*/ 	.word	0x000000ff
        /*0eec*/ 	.word	0x00000108
        /*0ef0*/ 	.short	0x0100
        /*0ef2*/ 	.byte	0x09
	.zero		1


	//   ....[32]....
        /*0ef4*/ 	.word	0x00000540
        /*0ef8*/ 	.word	0x000000ff
        /*0efc*/ 	.word	0x00000080
        /*0f00*/ 	.short	0x0100
        /*0f02*/ 	.byte	0x09
	.zero		1


	//   ....[33]....
        /*0f04*/ 	.word	0x00000550
        /*0f08*/ 	.word	0x000000ff
        /*0f0c*/ 	.word	0x00000110
        /*0f10*/ 	.short	0x0100
        /*0f12*/ 	.byte	0x09
	.zero		1


	//   ....[34]....
        /*0f14*/ 	.word	0x00000560
        /*0f18*/ 	.word	0x000000ff
        /*0f1c*/ 	.word	0x00000088
        /*0f20*/ 	.short	0x0100
        /*0f22*/ 	.byte	0x09
	.zero		1


	//   ....[35]....
        /*0f24*/ 	.word	0x00000570
        /*0f28*/ 	.word	0x000000ff
        /*0f2c*/ 	.word	0x00000118
        /*0f30*/ 	.short	0x0100
        /*0f32*/ 	.byte	0x09
	.zero		1


	//   ....[36]....
        /*0f34*/ 	.word	0x00000960
        /*0f38*/ 	.word	0x000000ff
        /*0f3c*/ 	.word	0x00000130
        /*0f40*/ 	.short	0x0100
        /*0f42*/ 	.byte	0x06
	.zero		1


	//   ....[37]....
        /*0f44*/ 	.word	0x000009d0
        /*0f48*/ 	.word	0x000000ff
        /*0f4c*/ 	.word	0x00000138
        /*0f50*/ 	.short	0x0100
        /*0f52*/ 	.byte	0x06
	.zero		1


	//   ....[38]....
        /*0f54*/ 	.word	0x00001fc0
        /*0f58*/ 	.word	0x000000ff
        /*0f5c*/ 	.word	0x00000000
        /*0f60*/ 	.short	0x010a
        /*0f62*/ 	.byte	0x07
	.zero		1


	//   ....[39]....
        /*0f64*/ 	.word	0x00002020
        /*0f68*/ 	.word	0x000000ff
        /*0f6c*/ 	.word	0x00000000
        /*0f70*/ 	.short	0x010a
        /*0f72*/ 	.byte	0x07
	.zero		1


	//   ....[40]....
        /*0f74*/ 	.word	0x000031f0
        /*0f78*/ 	.word	0x000000ff
        /*0f7c*/ 	.word	0x00000000
        /*0f80*/ 	.short	0x010a
        /*0f82*/ 	.byte	0x09
	.zero		1


	//   ....[41]....
        /*0f84*/ 	.word	0x00003230
        /*0f88*/ 	.word	0x000000ff
        /*0f8c*/ 	.word	0x00000000
        /*0f90*/ 	.short	0x010a
        /*0f92*/ 	.byte	0x09
	.zero		1


	//   ....[42]....
        /*0f94*/ 	.word	0x000042a0
        /*0f98*/ 	.word	0x000000e5
        /*0f9c*/ 	.word	0x00000000
        /*0fa0*/ 	.short	0x0101
        /*0fa2*/ 	.byte	0x3f
	.zero		1


	//   ....[43]....
        /*0fa4*/ 	.word	0x000054c0
        /*0fa8*/ 	.word	0x00000018
        /*0fac*/ 	.word	0x00000000
        /*0fb0*/ 	.short	0x0101
        /*0fb2*/ 	.byte	0x3f
	.zero		1


	//   ....[44]....
        /*0fb4*/ 	.word	0x0000f950
        /*0fb8*/ 	.word	0x0000000b
        /*0fbc*/ 	.word	0x00000090
        /*0fc0*/ 	.short	0x010a
        /*0fc2*/ 	.byte	0x3f
	.zero		1


	//   ....[45]....
        /*0fc4*/ 	.word	0x0000fd40
        /*0fc8*/ 	.word	0x00000004
        /*0fcc*/ 	.word	0x00000138
        /*0fd0*/ 	.short	0x0101
        /*0fd2*/ 	.byte	0x3f
	.zero		1


	//   ....[46]....
        /*0fd4*/ 	.word	0x000104c0
        /*0fd8*/ 	.word	0x00000007
        /*0fdc*/ 	.word	0x00000000
        /*0fe0*/ 	.short	0x010a
        /*0fe2*/ 	.byte	0x3f
	.zero		1


	//   ....[47]....
        /*0fe4*/ 	.word	0x00010540
        /*0fe8*/ 	.word	0x00000009
        /*0fec*/ 	.word	0x00000000
        /*0ff0*/ 	.short	0x010a
        /*0ff2*/ 	.byte	0x3f
	.zero		1


	//   ....[48]....
        /*0ff4*/ 	.word	0x000105d0
        /*0ff8*/ 	.word	0x00000006
        /*0ffc*/ 	.word	0x00000000
        /*1000*/ 	.short	0x010a
        /*1002*/ 	.byte	0x3f
	.zero		1


	//   ....[49]....
        /*1004*/ 	.word	0x00010660
        /*1008*/ 	.word	0x00000009
        /*100c*/ 	.word	0x00000000
        /*1010*/ 	.short	0x010a
        /*1012*/ 	.byte	0x3f
	.zero		1


	//   ....[50]....
        /*1014*/ 	.word	0x000106f0
        /*1018*/ 	.word	0x00000006
        /*101c*/ 	.word	0x00000000
        /*1020*/ 	.short	0x010a
        /*1022*/ 	.byte	0x3f
	.zero		1


	//   ....[51]....
        /*1024*/ 	.word	0x00010780
        /*1028*/ 	.word	0x00000009
        /*102c*/ 	.word	0x00000000
        /*1030*/ 	.short	0x010a
        /*1032*/ 	.byte	0x3f
	.zero		1


	//   ....[52]....
        /*1034*/ 	.word	0x00010810
        /*1038*/ 	.word	0x00000006
        /*103c*/ 	.word	0x00000000
        /*1040*/ 	.short	0x010a
        /*1042*/ 	.byte	0x3f
	.zero		1


	//   ....[53]....
        /*1044*/ 	.word	0x000108a0
        /*1048*/ 	.word	0x00000009
        /*104c*/ 	.word	0x00000000
        /*1050*/ 	.short	0x010a
        /*1052*/ 	.byte	0x3f
	.zero		1


	//   ....[54]....
        /*1054*/ 	.word	0x00010930
        /*1058*/ 	.word	0x00000006
        /*105c*/ 	.word	0x00000000
        /*1060*/ 	.short	0x010a
        /*1062*/ 	.byte	0x3f
	.zero		1


	//   ....[55]....
        /*1064*/ 	.word	0x000109c0
        /*1068*/ 	.word	0x00000009
        /*106c*/ 	.word	0x00000000
        /*1070*/ 	.short	0x010a
        /*1072*/ 	.byte	0x3f
	.zero		1


	//   ....[56]....
        /*1074*/ 	.word	0x00010a50
        /*1078*/ 	.word	0x00000006
        /*107c*/ 	.word	0x00000000
        /*1080*/ 	.short	0x010a
        /*1082*/ 	.byte	0x3f
	.zero		1


	//   ....[57]....
        /*1084*/ 	.word	0x00010ae0
        /*1088*/ 	.word	0x00000009
        /*108c*/ 	.word	0x00000000
        /*1090*/ 	.short	0x010a
        /*1092*/ 	.byte	0x3f
	.zero		1


	//   ....[58]....
        /*1094*/ 	.word	0x00010b70
        /*1098*/ 	.word	0x00000006
        /*109c*/ 	.word	0x00000000
        /*10a0*/ 	.short	0x010a
        /*10a2*/ 	.byte	0x3f
	.zero		1


	//   ....[59]....
        /*10a4*/ 	.word	0x00010c00
        /*10a8*/ 	.word	0x00000009
        /*10ac*/ 	.word	0x00000000
        /*10b0*/ 	.short	0x010a
        /*10b2*/ 	.byte	0x3f
	.zero		1


	//   ....[60]....
        /*10b4*/ 	.word	0x00010c90
        /*10b8*/ 	.word	0x00000006
        /*10bc*/ 	.word	0x00000000
        /*10c0*/ 	.short	0x010a
        /*10c2*/ 	.byte	0x3f
	.zero		1


	//   ....[61]....
        /*10c4*/ 	.word	0x00010d20
        /*10c8*/ 	.word	0x00000009
        /*10cc*/ 	.word	0x00000000
        /*10d0*/ 	.short	0x010a
        /*10d2*/ 	.byte	0x3f
	.zero		1


	//   ....[62]....
        /*10d4*/ 	.word	0x00010db0
        /*10d8*/ 	.word	0x00000006
        /*10dc*/ 	.word	0x00000000
        /*10e0*/ 	.short	0x010a
        /*10e2*/ 	.byte	0x3f
	.zero		1


	//   ....[63]....
        /*10e4*/ 	.word	0x00010e40
        /*10e8*/ 	.word	0x00000003
        /*10ec*/ 	.word	0x00000000
        /*10f0*/ 	.short	0x010a
        /*10f2*/ 	.byte	0x3f
	.zero		1


	//   ....[64]....
        /*10f4*/ 	.word	0x00010eb0
        /*10f8*/ 	.word	0x00000003
        /*10fc*/ 	.word	0x00000000
        /*1100*/ 	.short	0x010a
        /*1102*/ 	.byte	0x3f
	.zero		1


	//   ....[65]....
        /*1104*/ 	.word	0x00010f20
        /*1108*/ 	.word	0x00000000
        /*110c*/ 	.word	0x00000000
        /*1110*/ 	.short	0x010a
        /*1112*/ 	.byte	0x3f
	.zero		1


	//   ....[66]....
        /*1114*/ 	.word	0x00011000
        /*1118*/ 	.word	0x0000000b
        /*111c*/ 	.word	0x00000090
        /*1120*/ 	.short	0x010a
        /*1122*/ 	.byte	0x3f
	.zero		1


	//   ....[67]....
        /*1124*/ 	.word	0x000110d0
        /*1128*/ 	.word	0x00000007
        /*112c*/ 	.word	0x00000000
        /*1130*/ 	.short	0x010a
        /*1132*/ 	.byte	0x3f
	.zero		1


	//   ....[68]....
        /*1134*/ 	.word	0x00011120
        /*1138*/ 	.word	0x00000009
        /*113c*/ 	.word	0x00000000
        /*1140*/ 	.short	0x010a
        /*1142*/ 	.byte	0x3f
	.zero		1


	//   ....[69]....
        /*1144*/ 	.word	0x00011170
        /*1148*/ 	.word	0x00000006
        /*114c*/ 	.word	0x00000000
        /*1150*/ 	.short	0x010a
        /*1152*/ 	.byte	0x3f
	.zero		1


	//   ....[70]....
        /*1154*/ 	.word	0x000111c0
        /*1158*/ 	.word	0x00000009
        /*115c*/ 	.word	0x00000000
        /*1160*/ 	.short	0x010a
        /*1162*/ 	.byte	0x3f
	.zero		1


	//   ....[71]....
        /*1164*/ 	.word	0x00011210
        /*1168*/ 	.word	0x00000006
        /*116c*/ 	.word	0x00000000
        /*1170*/ 	.short	0x010a
        /*1172*/ 	.byte	0x3f
	.zero		1


	//   ....[72]....
        /*1174*/ 	.word	0x00011260
        /*1178*/ 	.word	0x00000009
        /*117c*/ 	.word	0x00000000
        /*1180*/ 	.short	0x010a
        /*1182*/ 	.byte	0x3f
	.zero		1


	//   ....[73]....
        /*1184*/ 	.word	0x000112b0
        /*1188*/ 	.word	0x00000006
        /*118c*/ 	.word	0x00000000
        /*1190*/ 	.short	0x010a
        /*1192*/ 	.byte	0x3f
	.zero		1


	//   ....[74]....
        /*1194*/ 	.word	0x00011300
        /*1198*/ 	.word	0x00000009
        /*119c*/ 	.word	0x00000000
        /*11a0*/ 	.short	0x010a
        /*11a2*/ 	.byte	0x3f
	.zero		1


	//   ....[75]....
        /*11a4*/ 	.word	0x00011350
        /*11a8*/ 	.word	0x00000006
        /*11ac*/ 	.word	0x00000000
        /*11b0*/ 	.short	0x010a
        /*11b2*/ 	.byte	0x3f
	.zero		1


	//   ....[76]....
        /*11b4*/ 	.word	0x000113a0
        /*11b8*/ 	.word	0x00000009
        /*11bc*/ 	.word	0x00000000
        /*11c0*/ 	.short	0x010a
        /*11c2*/ 	.byte	0x3f
	.zero		1


	//   ....[77]....
        /*11c4*/ 	.word	0x000113f0
        /*11c8*/ 	.word	0x00000006
        /*11cc*/ 	.word	0x00000000
        /*11d0*/ 	.short	0x010a
        /*11d2*/ 	.byte	0x3f
	.zero		1


	//   ....[78]....
        /*11d4*/ 	.word	0x00011440
        /*11d8*/ 	.word	0x00000009
        /*11dc*/ 	.word	0x00000000
        /*11e0*/ 	.short	0x010a
        /*11e2*/ 	.byte	0x3f
	.zero		1


	//   ....[79]....
        /*11e4*/ 	.word	0x00011490
        /*11e8*/ 	.word	0x00000006
        /*11ec*/ 	.word	0x00000000
        /*11f0*/ 	.short	0x010a
        /*11f2*/ 	.byte	0x3f
	.zero		1


	//   ....[80]....
        /*11f4*/ 	.word	0x000114e0
        /*11f8*/ 	.word	0x00000009
        /*11fc*/ 	.word	0x00000000
        /*1200*/ 	.short	0x010a
        /*1202*/ 	.byte	0x3f
	.zero		1


	//   ....[81]....
        /*1204*/ 	.word	0x00011530
        /*1208*/ 	.word	0x00000006
        /*120c*/ 	.word	0x00000000
        /*1210*/ 	.short	0x010a
        /*1212*/ 	.byte	0x3f
	.zero		1


	//   ....[82]....
        /*1214*/ 	.word	0x00011580
        /*1218*/ 	.word	0x00000009
        /*121c*/ 	.word	0x00000000
        /*1220*/ 	.short	0x010a
        /*1222*/ 	.byte	0x3f
	.zero		1


	//   ....[83]....
        /*1224*/ 	.word	0x000115d0
        /*1228*/ 	.word	0x00000006
        /*122c*/ 	.word	0x00000000
        /*1230*/ 	.short	0x010a
        /*1232*/ 	.byte	0x3f
	.zero		1


	//----- nvinfo : EIATTR_NUM_MBARRIERS
	.align		4
.L_30:
        /*1234*/ 	.byte	0x03, 0x38
        /*1236*/ 	.short	0x0026


	//----- nvinfo : EIATTR_EXIT_INSTR_OFFSETS
	.align		4
        /*1238*/ 	.byte	0x04, 0x1c
        /*123a*/ 	.short	(.L_32 - .L_31)


	//   ....[0]....
.L_31:
        /*123c*/ 	.word	0x00000bc0


	//   ....[1]....
        /*1240*/ 	.word	0x00001450


	//   ....[2]....
        /*1244*/ 	.word	0x0000ef60


	//   ....[3]....
        /*1248*/ 	.word	0x0000f4f0


	//   ....[4]....
        /*124c*/ 	.word	0x00010e90


	//----- nvinfo : EIATTR_MAX_THREADS
	.align		4
.L_32:
        /*1250*/ 	.byte	0x04, 0x05
        /*1252*/ 	.short	(.L_34 - .L_33)
.L_33:
        /*1254*/ 	.word	0x00000180
        /*1258*/ 	.word	0x00000001
        /*125c*/ 	.word	0x00000001


	//----- nvinfo : EIATTR_CRS_STACK_SIZE
	.align		4
.L_34:
        /*1260*/ 	.byte	0x04, 0x1e
        /*1262*/ 	.short	(.L_36 - .L_35)
.L_35:
        /*1264*/ 	.word	0x00000000


	//----- nvinfo : EIATTR_CBANK_PARAM_SIZE
	.align		4
.L_36:
        /*1268*/ 	.byte	0x03, 0x19
        /*126a*/ 	.short	0x0470


	//----- nvinfo : EIATTR_PARAM_CBANK
	.align		4
        /*126c*/ 	.byte	0x04, 0x0a
        /*126e*/ 	.short	(.L_38 - .L_37)
	.align		4
.L_37:
        /*1270*/ 	.word	index@(.nv.constant0._ZN7cutlass13device_kernelINS_4gemm6kernel13GemmUniversalIN4cute5tupleIJiiiiEEENS1_10collective13CollectiveMmaINS1_37MainloopSm90TmaGmmaWarpSpecializedFP8ILi18ENS5_IJNS4_1CILi2EEESB_NSA_ILi1EEEEEENS1_35KernelTmaWarpSpecializedCooperativeEEENS5_IJNSA_ILi256EEENSA_ILi128EEENSA_ILi32EEEEEENS_12float_e5m2_tENS5_IJlSC_lEEESK_SL_NS4_8TiledMMAINS4_8MMA_AtomIJNS4_4SM904GMMA31MMA_64x128x32_F32E5M2E5M2_SS_TNILNSP_7ScaleInE1ELSR_1EEEEEENS4_6LayoutINS5_IJSB_SC_SC_EEENS5_IJSC_NSA_ILi0EEESW_EEEEENS5_IJNS4_10UnderscoreESZ_SZ_EEEEENS4_23SM90_TMA_LOAD_MULTICASTENS4_14ComposedLayoutINS4_7SwizzleILi1ELi4ELi3EEENS4_18smem_ptr_flag_bitsILi8EEENSU_INS5_IJNSA_ILi8EEESI_EEENS5_IJSI_SC_EEEEEEEvNS4_8identityES12_S1C_vS1D_EENS_8epilogue10collective6detail29Sm90TmaWarpSpecializedAdapterINS1G_15DefaultEpilogueISK_SL_SL_NS1F_6thread17LinearCombinationISK_Li1EffLNS1K_9ScaleType4KindE0ELNS_15FloatRoundStyleE2ESK_EENS1_15EpilogueDefaultEEEEEvvEEEEvNT_6ParamsE)
        /*1274*/ 	.short	0x0210
        /*1276*/ 	.short	0x0470


	//----- nvinfo : EIATTR_SW_WAR
	.align		4
.L_38:
        /*1278*/ 	.byte	0x04, 0x36
        /*127a*/ 	.short	(.L_40 - .L_39)
.L_39:
        /*127c*/ 	.word	0x00000008
.L_40:


//--------------------- .nv.callgraph             --------------------------
	.section	.nv.callgraph,"",@"SHT_CUDA_CALLGRAPH"
	.align	4
	.sectionentsize	8
	.align		4
        /*0000*/ 	.word	0x00000000
	.align		4
        /*0004*/ 	.word	0xffffffff
	.align		4
        /*0008*/ 	.word	0x00000000
	.align		4
        /*000c*/ 	.word	0xfffffffe
	.align		4
        /*0010*/ 	.word	0x00000000
	.align		4
        /*0014*/ 	.word	0xfffffffd
	.align		4
        /*0018*/ 	.word	0x00000000
	.align		4
        /*001c*/ 	.word	0xfffffffc


//--------------------- .nv.constant4             --------------------------
	.section	.nv.constant4,"a",@progbits
	.align	8
	.align		8
.nv.constant4:
        /*0000*/ 	.dword	_ZN40_INTERNAL_13d0c80d_4_k_cu_9c50adcb_192064cuda3std3__45__cpo5beginE
	.align		8
        /*0008*/ 	.dword	_ZN40_INTERNAL_13d0c80d_4_k_cu_9c50adcb_192064cuda3std3__45__cpo3endE
	.align		8
        /*0010*/ 	.dword	_ZN40_INTERNAL_13d0c80d_4_k_cu_9c50adcb_192064cuda3std3__45__cpo6cbeginE
	.align		8
        /*0018*/ 	.dword	_ZN40_INTERNAL_13d0c80d_4_k_cu_9c50adcb_192064cuda3std3__45__cpo4cendE
	.align		8
        /*0020*/ 	.dword	_ZN40_INTERNAL_13d0c80d_4_k_cu_9c50adcb_192064cuda3std3__442_GLOBAL__N__13d0c80d_4_k_cu_9c50adcb_192066ignoreE
	.align		8
        /*0028*/ 	.dword	_ZN40_INTERNAL_13d0c80d_4_k_cu_9c50adcb_192064cuda3std3__419piecewise_constructE
	.align		8
        /*0030*/ 	.dword	_ZN40_INTERNAL_13d0c80d_4_k_cu_9c50adcb_192064cuda3std3__48in_placeE
	.align		8
        /*0038*/ 	.dword	_ZN40_INTERNAL_13d0c80d_4_k_cu_9c50adcb_192064cuda3std6ranges3__45__cpo4swapE
	.align		8
        /*0040*/ 	.dword	_ZN40_INTERNAL_13d0c80d_4_k_cu_9c50adcb_192064cuda3std6ranges3__45__cpo9iter_moveE
	.align		8
        /*0048*/ 	.dword	_ZN40_INTERNAL_13d0c80d_4_k_cu_9c50adcb_192064cute7productE
	.align		8
        /*0050*/ 	.dword	_ZN40_INTERNAL_13d0c80d_4_k_cu_9c50adcb_192064cute1_E


//--------------------- .text._ZN7cutlass13device_kernelINS_4gemm6kernel13GemmUniversalIN4cute5tupleIJiiiiEEENS1_10collective13CollectiveMmaINS1_37MainloopSm90TmaGmmaWarpSpecializedFP8ILi18ENS5_IJNS4_1CILi2EEESB_NSA_ILi1EEEEEENS1_35KernelTmaWarpSpecializedCooperativeEEENS5_IJNSA_ILi256EEENSA_ILi128EEENSA_ILi32EEEEEENS_12float_e5m2_tENS5_IJlSC_lEEESK_SL_NS4_8TiledMMAINS4_8MMA_AtomIJNS4_4SM904GMMA31MMA_64x128x32_F32E5M2E5M2_SS_TNILNSP_7ScaleInE1ELSR_1EEEEEENS4_6LayoutINS5_IJSB_SC_SC_EEENS5_IJSC_NSA_ILi0EEESW_EEEEENS5_IJNS4_10UnderscoreESZ_SZ_EEEEENS4_23SM90_TMA_LOAD_MULTICASTENS4_14ComposedLayoutINS4_7SwizzleILi1ELi4ELi3EEENS4_18smem_ptr_flag_bitsILi8EEENSU_INS5_IJNSA_ILi8EEESI_EEENS5_IJSI_SC_EEEEEEEvNS4_8identityES12_S1C_vS1D_EENS_8epilogue10collective6detail29Sm90TmaWarpSpecializedAdapterINS1G_15DefaultEpilogueISK_SL_SL_NS1F_6thread17LinearCombinationISK_Li1EffLNS1K_9ScaleType4KindE0ELNS_15FloatRoundStyleE2ESK_EENS1_15EpilogueDefaultEEEEEvvEEEEvNT_6ParamsE --------------------------
	.section	.text._ZN7cutlass13device_kernelINS_4gemm6kernel13GemmUniversalIN4cute5tupleIJiiiiEEENS1_10collective13CollectiveMmaINS1_37MainloopSm90TmaGmmaWarpSpecializedFP8ILi18ENS5_IJNS4_1CILi2EEESB_NSA_ILi1EEEEEENS1_35KernelTmaWarpSpecializedCooperativeEEENS5_IJNSA_ILi256EEENSA_ILi128EEENSA_ILi32EEEEEENS_12float_e5m2_tENS5_IJlSC_lEEESK_SL_NS4_8TiledMMAINS4_8MMA_AtomIJNS4_4SM904GMMA31MMA_64x128x32_F32E5M2E5M2_SS_TNILNSP_7ScaleInE1ELSR_1EEEEEENS4_6LayoutINS5_IJSB_SC_SC_EEENS5_IJSC_NSA_ILi0EEESW_EEEEENS5_IJNS4_10UnderscoreESZ_SZ_EEEEENS4_23SM90_TMA_LOAD_MULTICASTENS4_14ComposedLayoutINS4_7SwizzleILi1ELi4ELi3EEENS4_18smem_ptr_flag_bitsILi8EEENSU_INS5_IJNSA_ILi8EEESI_EEENS5_IJSI_SC_EEEEEEEvNS4_8identityES12_S1C_vS1D_EENS_8epilogue10collective6detail29Sm90TmaWarpSpecializedAdapterINS1G_15DefaultEpilogueISK_SL_SL_NS1F_6thread17LinearCombinationISK_Li1EffLNS1K_9ScaleType4KindE0ELNS_15FloatRoundStyleE2ESK_EENS1_15EpilogueDefaultEEEEEvvEEEEvNT_6ParamsE,"ax",@progbits
	.align	128
.text._ZN7cutlass13device_kernelINS_4gemm6kernel13GemmUniversalIN4cute5tupleIJiiiiEEENS1_10collective13CollectiveMmaINS1_37MainloopSm90TmaGmmaWarpSpecializedFP8ILi18ENS5_IJNS4_1CILi2EEESB_NSA_ILi1EEEEEENS1_35KernelTmaWarpSpecializedCooperativeEEENS5_IJNSA_ILi256EEENSA_ILi128EEENSA_ILi32EEEEEENS_12float_e5m2_tENS5_IJlSC_lEEESK_SL_NS4_8TiledMMAINS4_8MMA_AtomIJNS4_4SM904GMMA31MMA_64x128x32_F32E5M2E5M2_SS_TNILNSP_7ScaleInE1ELSR_1EEEEEENS4_6LayoutINS5_IJSB_SC_SC_EEENS5_IJSC_NSA_ILi0EEESW_EEEEENS5_IJNS4_10UnderscoreESZ_SZ_EEEEENS4_23SM90_TMA_LOAD_MULTICASTENS4_14ComposedLayoutINS4_7SwizzleILi1ELi4ELi3EEENS4_18smem_ptr_flag_bitsILi8EEENSU_INS5_IJNSA_ILi8EEESI_EEENS5_IJSI_SC_EEEEEEEvNS4_8identityES12_S1C_vS1D_EENS_8epilogue10collective6detail29Sm90TmaWarpSpecializedAdapterINS1G_15DefaultEpilogueISK_SL_SL_NS1F_6thread17LinearCombinationISK_Li1EffLNS1K_9ScaleType4KindE0ELNS_15FloatRoundStyleE2ESK_EENS1_15EpilogueDefaultEEEEEvvEEEEvNT_6ParamsE:
        .type           _ZN7cutlass13device_kernelINS_4gemm6kernel13GemmUniversalIN4cute5tupleIJiiiiEEENS1_10collective13CollectiveMmaINS1_37MainloopSm90TmaGmmaWarpSpecializedFP8ILi18ENS5_IJNS4_1CILi2EEESB_NSA_ILi1EEEEEENS1_35KernelTmaWarpSpecializedCooperativeEEENS5_IJNSA_ILi256EEENSA_ILi128EEENSA_ILi32EEEEEENS_12float_e5m2_tENS5_IJlSC_lEEESK_SL_NS4_8TiledMMAINS4_8MMA_AtomIJNS4_4SM904GMMA31MMA_64x128x32_F32E5M2E5M2_SS_TNILNSP_7ScaleInE1ELSR_1EEEEEENS4_6LayoutINS5_IJSB_SC_SC_EEENS5_IJSC_NSA_ILi0EEESW_EEEEENS5_IJNS4_10UnderscoreESZ_SZ_EEEEENS4_23SM90_TMA_LOAD_MULTICASTENS4_14ComposedLayoutINS4_7SwizzleILi1ELi4ELi3EEENS4_18smem_ptr_flag_bitsILi8EEENSU_INS5_IJNSA_ILi8EEESI_EEENS5_IJSI_SC_EEEEEEEvNS4_8identityES12_S1C_vS1D_EENS_8epilogue10collective6detail29Sm90TmaWarpSpecializedAdapterINS1G_15DefaultEpilogueISK_SL_SL_NS1F_6thread17LinearCombinationISK_Li1EffLNS1K_9ScaleType4KindE0ELNS_15FloatRoundStyleE2ESK_EENS1_15EpilogueDefaultEEEEEvvEEEEvNT_6ParamsE,@function
        .size           _ZN7cutlass13device_kernelINS_4gemm6kernel13GemmUniversalIN4cute5tupleIJiiiiEEENS1_10collective13CollectiveMmaINS1_37MainloopSm90TmaGmmaWarpSpecializedFP8ILi18ENS5_IJNS4_1CILi2EEESB_NSA_ILi1EEEEEENS1_35KernelTmaWarpSpecializedCooperativeEEENS5_IJNSA_ILi256EEENSA_ILi128EEENSA_ILi32EEEEEENS_12float_e5m2_tENS5_IJlSC_lEEESK_SL_NS4_8TiledMMAINS4_8MMA_AtomIJNS4_4SM904GMMA31MMA_64x128x32_F32E5M2E5M2_SS_TNILNSP_7ScaleInE1ELSR_1EEEEEENS4_6LayoutINS5_IJSB_SC_SC_EEENS5_IJSC_NSA_ILi0EEESW_EEEEENS5_IJNS4_10UnderscoreESZ_SZ_EEEEENS4_23SM90_TMA_LOAD_MULTICASTENS4_14ComposedLayoutINS4_7SwizzleILi1ELi4ELi3EEENS4_18smem_ptr_flag_bitsILi8EEENSU_INS5_IJNSA_ILi8EEESI_EEENS5_IJSI_SC_EEEEEEEvNS4_8identityES12_S1C_vS1D_EENS_8epilogue10collective6detail29Sm90TmaWarpSpecializedAdapterINS1G_15DefaultEpilogueISK_SL_SL_NS1F_6thread17LinearCombinationISK_Li1EffLNS1K_9ScaleType4KindE0ELNS_15FloatRoundStyleE2ESK_EENS1_15EpilogueDefaultEEEEEvvEEEEvNT_6ParamsE,(.L_x_363 - _ZN7cutlass13device_kernelINS_4gemm6kernel13GemmUniversalIN4cute5tupleIJiiiiEEENS1_10collective13CollectiveMmaINS1_37MainloopSm90TmaGmmaWarpSpecializedFP8ILi18ENS5_IJNS4_1CILi2EEESB_NSA_ILi1EEEEEENS1_35KernelTmaWarpSpecializedCooperativeEEENS5_IJNSA_ILi256EEENSA_ILi128EEENSA_ILi32EEEEEENS_12float_e5m2_tENS5_IJlSC_lEEESK_SL_NS4_8TiledMMAINS4_8MMA_AtomIJNS4_4SM904GMMA31MMA_64x128x32_F32E5M2E5M2_SS_TNILNSP_7ScaleInE1ELSR_1EEEEEENS4_6LayoutINS5_IJSB_SC_SC_EEENS5_IJSC_NSA_ILi0EEESW_EEEEENS5_IJNS4_10UnderscoreESZ_SZ_EEEEENS4_23SM90_TMA_LOAD_MULTICASTENS4_14ComposedLayoutINS4_7SwizzleILi1ELi4ELi3EEENS4_18smem_ptr_flag_bitsILi8EEENSU_INS5_IJNSA_ILi8EEESI_EEENS5_IJSI_SC_EEEEEEEvNS4_8identityES12_S1C_vS1D_EENS_8epilogue10collective6detail29Sm90TmaWarpSpecializedAdapterINS1G_15DefaultEpilogueISK_SL_SL_NS1F_6thread17LinearCombinationISK_Li1EffLNS1K_9ScaleType4KindE0ELNS_15FloatRoundStyleE2ESK_EENS1_15EpilogueDefaultEEEEEvvEEEEvNT_6ParamsE)
        .other          _ZN7cutlass13device_kernelINS_4gemm6kernel13GemmUniversalIN4cute5tupleIJiiiiEEENS1_10collective13CollectiveMmaINS1_37MainloopSm90TmaGmmaWarpSpecializedFP8ILi18ENS5_IJNS4_1CILi2EEESB_NSA_ILi1EEEEEENS1_35KernelTmaWarpSpecializedCooperativeEEENS5_IJNSA_ILi256EEENSA_ILi128EEENSA_ILi32EEEEEENS_12float_e5m2_tENS5_IJlSC_lEEESK_SL_NS4_8TiledMMAINS4_8MMA_AtomIJNS4_4SM904GMMA31MMA_64x128x32_F32E5M2E5M2_SS_TNILNSP_7ScaleInE1ELSR_1EEEEEENS4_6LayoutINS5_IJSB_SC_SC_EEENS5_IJSC_NSA_ILi0EEESW_EEEEENS5_IJNS4_10UnderscoreESZ_SZ_EEEEENS4_23SM90_TMA_LOAD_MULTICASTENS4_14ComposedLayoutINS4_7SwizzleILi1ELi4ELi3EEENS4_18smem_ptr_flag_bitsILi8EEENSU_INS5_IJNSA_ILi8EEESI_EEENS5_IJSI_SC_EEEEEEEvNS4_8identityES12_S1C_vS1D_EENS_8epilogue10collective6detail29Sm90TmaWarpSpecializedAdapterINS1G_15DefaultEpilogueISK_SL_SL_NS1F_6thread17LinearCombinationISK_Li1EffLNS1K_9ScaleType4KindE0ELNS_15FloatRoundStyleE2ESK_EENS1_15EpilogueDefaultEEEEEvvEEEEvNT_6ParamsE,@"STO_CUDA_ENTRY STV_DEFAULT"
_ZN7cutlass13device_kernelINS_4gemm6kernel13GemmUniversalIN4cute5tupleIJiiiiEEENS1_10collective13CollectiveMmaINS1_37MainloopSm90TmaGmmaWarpSpecializedFP8ILi18ENS5_IJNS4_1CILi2EEESB_NSA_ILi1EEEEEENS1_35KernelTmaWarpSpecializedCooperativeEEENS5_IJNSA_ILi256EEENSA_ILi128EEENSA_ILi32EEEEEENS_12float_e5m2_tENS5_IJlSC_lEEESK_SL_NS4_8TiledMMAINS4_8MMA_AtomIJNS4_4SM904GMMA31MMA_64x128x32_F32E5M2E5M2_SS_TNILNSP_7ScaleInE1ELSR_1EEEEEENS4_6LayoutINS5_IJSB_SC_SC_EEENS5_IJSC_NSA_ILi0EEESW_EEEEENS5_IJNS4_10UnderscoreESZ_SZ_EEEEENS4_23SM90_TMA_LOAD_MULTICASTENS4_14ComposedLayoutINS4_7SwizzleILi1ELi4ELi3EEENS4_18smem_ptr_flag_bitsILi8EEENSU_INS5_IJNSA_ILi8EEESI_EEENS5_IJSI_SC_EEEEEEEvNS4_8identityES12_S1C_vS1D_EENS_8epilogue10collective6detail29Sm90TmaWarpSpecializedAdapterINS1G_15DefaultEpilogueISK_SL_SL_NS1F_6thread17LinearCombinationISK_Li1EffLNS1K_9ScaleType4KindE0ELNS_15FloatRoundStyleE2ESK_EENS1_15EpilogueDefaultEEEEEvvEEEEvNT_6ParamsE:
[----:B------:R-:W0:Y:S02]  /*0000*/  LDC R1, c[0x0][0x28] ;  /* 0x00000a00ff017b82 */ /* 0x000e240000000800 */
[----:B0-----:R-:W-:Y:S01]  /*0010*/  VIADD R1, R1, 0xfffffef8 ;  /* 0xfffffef801017836 */ /* 0x001fe20000000000 */
[----:B------:R-:W0:Y:S01]  /*0020*/  S2R R4, SR_TID.X ;  /* 0x0000000000047919 */ /* 0x000e220000002100 */
[----:B------:R-:W-:Y:S01]  /*0030*/  ELECT P0, URZ, PT ;  /* 0x00000000003f782f */ /* 0x000fe20003800000 */
[----:B------:R-:W-:Y:S01]  /*0040*/  BSSY B0, `(.L_x_0) ;  /* 0x0000015000007945 */ /* 0x000fe20003800000 */
[--C-:B0-----:R-:W-:Y:S02]  /*0050*/  SHF.R.U32.HI R0, RZ, 0x5, R4.reuse ;  /* 0x00000005ff007819 */ /* 0x101fe40000011604 */
[----:B------:R-:W-:-:S03]  /*0060*/  SHF.R.U32.HI R2, RZ, 0x7, R4 ;  /* 0x00000007ff027819 */ /* 0x000fc60000011604 */
[----:B------:R-:W0:Y:S04]  /*0070*/  SHFL.IDX PT, R3, R0, RZ, 0x1f ;  /* 0x00001fff00037589 */ /* 0x000e2800000e0000 */
[----:B------:R-:W1:Y:S01]  /*0080*/  SHFL.IDX PT, R2, R2, RZ, 0x1f ;  /* 0x00001fff02027589 */ /* 0x000e6200000e0000 */
[----:B0-----:R-:W-:Y:S02]  /*0090*/  R2UR UR4, R3 ;  /* 0x00000000030472ca */ /* 0x001fe400000e0000 */
[----:B-1----:R-:W-:-:S11]  /*00a0*/  R2UR UR6, R2 ;  /* 0x00000000020672ca */ /* 0x002fd600000e0000 */
[----:B------:R-:W-:Y:S02]  /*00b0*/  USHF.R.S32.HI UR5, URZ, 0x1f, UR4 ;  /* 0x0000001f3f057899 */ /* 0x000fe40008011404 */
[----:B------:R-:W-:Y:S02]  /*00c0*/  ISETP.NE.OR P0, PT, RZ, UR4, !P0 ;  /* 0x00000004ff007c0c */ /* 0x000fe4000c705670 */
[----:B------:R-:W-:-:S04]  /*00d0*/  ULEA.HI UR5, UR5, UR4, URZ, 0x2 ;  /* 0x0000000405057291 */ /* 0x000fc8000f8f103f */
[----:B------:R-:W-:-:S04]  /*00e0*/  ULOP3.LUT UR5, UR5, 0xfffffffc, URZ, 0xc0, !UPT ;  /* 0xfffffffc05057892 */ /* 0x000fc8000f8ec03f */
[----:B------:R-:W-:-:S03]  /*00f0*/  UIADD3 UR8, UR4, -UR5, URZ ;  /* 0x8000000504087290 */ /* 0x000fc6000fffe03f */
[----:B------:R-:W-:Y:S09]  /*0100*/  @P0 BRA `(.L_x_1) ;  /* 0x0000000000200947 */ /* 0x000ff20003800000 */
[----:B------:R-:W-:Y:S02]  /*0110*/  ULDC.64 UR4, c[0x0][0x198] ;  /* 0x0000660000047ab9 */ /* 0x000fe40000000a00 */
[----:B------:R-:W-:Y:S02]  /*0120*/  UIADD3 UR10, UP0, UR4, 0xf0, URZ ;  /* 0x000000f0040a7890 */ /* 0x000fe4000ff1e03f */
[----:B------:R-:W-:Y:S02]  /*0130*/  UIADD3 UR4, UP1, UR4, 0x1f0, URZ ;  /* 0x000001f004047890 */ /* 0x000fe4000ff3e03f */
[----:B------:R-:W-:Y:S02]  /*0140*/  UIADD3.X UR11, URZ, UR5, URZ, UP0, !UPT ;  /* 0x000000053f0b7290 */ /* 0x000fe400087fe43f */
[----:B------:R-:W-:-:S07]  /*0150*/  UIADD3.X UR5, URZ, UR5, URZ, UP1, !UPT ;  /* 0x000000053f057290 */ /* 0x000fce0008ffe43f */
[----:B------:R0:W-:Y:S02]  /*0160*/  UTMACCTL.PF [UR10] ;  /* 0x000000000a0079b9 */ /* 0x0001e40008040000 */
[----:B------:R0:W-:Y:S02]  /*0170*/  UTMACCTL.PF [UR4] ;  /* 0x00000000040079b9 */ /* 0x0001e40008040000 */
[----:B0-----:R-:W-:Y:S01]  /*0180*/  NOP ;  /* 0x0000000000007918 */ /* 0x001fe20000000000 */
.L_x_1:
[----:B------:R-:W-:Y:S05]  /*0190*/  BSYNC B0 ;  /* 0x0000000000007941 */ /* 0x000fea0003800000 */
.L_x_0:
[----:B------:R-:W0:Y:S01]  /*01a0*/  SHFL.IDX PT, R3, R0, RZ, 0x1f ;  /* 0x00001fff00037589 */ /* 0x000e2200000e0000 */
[----:B------:R-:W-:Y:S01]  /*01b0*/  UISETP.NE.AND UP0, UPT, UR8, 0x3, UPT ;  /* 0x000000030800788c */ /* 0x000fe2000bf05270 */
[----:B------:R-:W-:Y:S01]  /*01c0*/  ISETP.NE.AND P1, PT, RZ, UR6, PT ;  /* 0x00000006ff007c0c */ /* 0x000fe2000bf25270 */
[----:B------:R-:W-:Y:S02]  /*01d0*/  UIADD3 UR10, UR6, -0x1, URZ ;  /* 0xffffffff060a7890 */ /* 0x000fe4000fffe03f */
[----:B------:R-:W-:Y:S02]  /*01e0*/  UISETP.EQ.OR UP0, UPT, UR8, URZ, !UP0 ;  /* 0x0000003f0800728c */ /* 0x000fe4000c702670 */
[----:B------:R-:W-:Y:S02]  /*01f0*/  UISETP.GE.U32.AND UP1, UPT, UR10, 0x2, UPT ;  /* 0x000000020a00788c */ /* 0x000fe4000bf26070 */
[----:B------:R-:W-:-:S04]  /*0200*/  UISETP.EQ.AND UP0, UPT, UR6, URZ, UP0 ;  /* 0x0000003f0600728c */ /* 0x000fc80008702270 */
[----:B------:R-:W-:-:S04]  /*0210*/  USEL UR13, URZ, 0x1, !UP0 ;  /* 0x000000013f0d7887 */ /* 0x000fc8000c000000 */
[----:B------:R-:W-:Y:S01]  /*0220*/  USEL UR13, UR13, 0x2, UP1 ;  /* 0x000000020d0d7887 */ /* 0x000fe20008800000 */
[----:B0-----:R-:W-:-:S13]  /*0230*/  ISETP.NE.AND P0, PT, R3, RZ, PT ;  /* 0x000000ff0300720c */ /* 0x001fda0003f05270 */
[----:B------:R-:W-:Y:S05]  /*0240*/  @P0 BRA `(.L_x_2) ;  /* 0x0000000000d40947 */ /* 0x000fea0003800000 */
[----:B------:R-:W-:Y:S01]  /*0250*/  ELECT P0, URZ, PT ;  /* 0x00000000003f782f */ /* 0x000fe20003800000 */
[----:B------:R-:W-:-:S12]  /*0260*/  BSSY B0, `(.L_x_2) ;  /* 0x0000033000007945 */ /* 0x000fd80003800000 */
[----:B------:R-:W-:Y:S05]  /*0270*/  @!P0 BRA `(.L_x_3) ;  /* 0x0000000000c48947 */ /* 0x000fea0003800000 */
[----:B------:R-:W0:Y:S01]  /*0280*/  S2UR UR9, SR_CgaCtaId ;  /* 0x00000000000979c3 */ /* 0x000e220000008800 */
[----:B------:R-:W-:Y:S01]  /*0290*/  UMOV UR4, 0x400 ;  /* 0x0000040000047882 */ /* 0x000fe20000000000 */
[----:B------:R-:W-:Y:S01]  /*02a0*/  UMOV UR5, 0x1 ;  /* 0x0000000100057882 */ /* 0x000fe20000000000 */
[----:B------:R-:W-:Y:S02]  /*02b0*/  UMOV UR6, 0x6 ;  /* 0x0000000600067882 */ /* 0x000fe40000000000 */
[----:B------:R-:W-:-:S04]  /*02c0*/  UIADD3 UR6, -UR6, 0x100000, URZ ;  /* 0x0010000006067890 */ /* 0x000fc8000fffe13f */
[----:B------:R-:W-:Y:S02]  /*02d0*/  USHF.L.U32 UR7, UR6, 0xb, URZ ;  /* 0x0000000b06077899 */ /* 0x000fe4000800063f */
[----:B------:R-:W-:Y:S02]  /*02e0*/  USHF.L.U32 UR6, UR6, 0x1, URZ ;  /* 0x0000000106067899 */ /* 0x000fe4000800063f */
[----:B0-----:R-:W-:Y:S02]  /*02f0*/  ULEA UR9, UR9, UR4, 0x18 ;  /* 0x0000000409097291 */ /* 0x001fe4000f8ec03f */
[----:B------:R-:W-:-:S04]  /*0300*/  UIADD3 UR4, -UR5, 0x100000, URZ ;  /* 0x0010000005047890 */ /* 0x000fc8000fffe13f */
[----:B------:R-:W-:Y:S02]  /*0310*/  USHF.L.U32 UR5, UR4, 0xb, URZ ;  /* 0x0000000b04057899 */ /* 0x000fe4000800063f */
[----:B------:R-:W-:Y:S01]  /*0320*/  USHF.L.U32 UR4, UR4, 0x1, URZ ;  /* 0x0000000104047899 */ /* 0x000fe2000800063f */
[----:B------:R-:W0:Y:S11]  /*0330*/  FENCE.VIEW.ASYNC.S ;  /* 0x00000000000073c6 */ /* 0x000e360000000000 */
[----:B0-----:R0:W1:Y:S01]  /*0340*/  SYNCS.EXCH.64 URZ, [UR9], UR4 ;  /* 0x00000004093f75b2 */ /* 0x0010620008000100 */
[----:B------:R0:W2:Y:S01]  /*0350*/  SYNCS.EXCH.64 URZ, [UR9+0x90], UR6 ;  /* 0x00009006093f75b2 */ /* 0x0000a20008000100 */
[----:B------:R0:W3:Y:S01]  /*0360*/  SYNCS.EXCH.64 URZ, [UR9+0x8], UR4 ;  /* 0x00000804093f75b2 */ /* 0x0000e20008000100 */
[----:B------:R0:W4:Y:S01]  /*0370*/  SYNCS.EXCH.64 URZ, [UR9+0x98], UR6 ;  /* 0x00009806093f75b2 */ /* 0x0001220008000100 */
[----:B------:R0:W0:Y:S01]  /*0380*/  SYNCS.EXCH.64 URZ, [UR9+0x10], UR4 ;  /* 0x00001004093f75b2 */ /* 0x0000220008000100 */
        /* <DEDUP_REMOVED lines=31> */
[----:B-1234-:R-:W-:Y:S01]  /*0580*/  NOP ;  /* 0x0000000000007918 */ /* 0x01efe20000000000 */
.L_x_3:
[----:B0-----:R-:W-:Y:S05]  /*0590*/  BSYNC B0 ;  /* 0x0000000000007941 */ /* 0x001fea0003800000 */
.L_x_2:
[----:B------:R-:W-:Y:S01]  /*05a0*/  SHF.R.S32.HI R2, RZ, 0x1f, R4 ;  /* 0x0000001fff027819 */ /* 0x000fe20000011404 */
[----:B------:R-:W0:Y:S01]  /*05b0*/  SHFL.IDX PT, R0, R0, RZ, 0x1f ;  /* 0x00001fff00007589 */ /* 0x000e2200000e0000 */
[----:B------:R-:W1:Y:S01]  /*05c0*/  S2UR UR9, SR_CTAID.X ;  /* 0x00000000000979c3 */ /* 0x000e620000002500 */
[----:B------:R-:W-:Y:S02]  /*05d0*/  ELECT P0, URZ, PT ;  /* 0x00000000003f782f */ /* 0x000fe40003800000 */
[----:B------:R-:W-:Y:S01]  /*05e0*/  LEA.HI R2, R2, R4, RZ, 0x7 ;  /* 0x0000000402027211 */ /* 0x000fe200078f38ff */
[----:B------:R-:W-:Y:S01]  /*05f0*/  ULDC UR4, c[0x0][0x150] ;  /* 0x0000540000047ab9 */ /* 0x000fe20000000800 */
[----:B------:R-:W-:Y:S01]  /*0600*/  SHF.R.S32.HI R6, RZ, 0x1f, R3 ;  /* 0x0000001fff067819 */ /* 0x000fe20000011403 */
[----:B------:R-:W-:Y:S01]  /*0610*/  NOP ;  /* 0x0000000000007918 */ /* 0x000fe20000000000 */
[----:B------:R-:W-:Y:S01]  /*0620*/  LOP3.LUT R2, R2, 0xffffff80, RZ, 0xc0, !PT ;  /* 0xffffff8002027812 */ /* 0x000fe200078ec0ff */
[----:B------:R-:W-:Y:S01]  /*0630*/  NOP ;  /* 0x0000000000007918 */ /* 0x000fe20000000000 */
[----:B------:R-:W-:Y:S01]  /*0640*/  LEA.HI R6, R6, R3, RZ, 0x2 ;  /* 0x0000000306067211 */ /* 0x000fe200078f10ff */
[----:B------:R-:W2:Y:S02]  /*0650*/  LDC R8, c[0x0][0x144] ;  /* 0x00005100ff087b82 */ /* 0x000ea40000000800 */
[----:B------:R-:W-:Y:S01]  /*0660*/  IMAD.IADD R4, R4, 0x1, -R2 ;  /* 0x0000000104047824 */ /* 0x000fe200078e0a02 */
[----:B------:R-:W-:Y:S01]  /*0670*/  LOP3.LUT R6, R6, 0x3ffffffc, RZ, 0xc0, !PT ;  /* 0x3ffffffc06067812 */ /* 0x000fe200078ec0ff */
[----:B------:R-:W3:Y:S03]  /*0680*/  S2R R2, SR_CTAID.Y ;  /* 0x0000000000027919 */ /* 0x000ee60000002600 */
[----:B------:R-:W-:Y:S01]  /*0690*/  SHF.R.S32.HI R5, RZ, 0x1f, R4 ;  /* 0x0000001fff057819 */ /* 0x000fe20000011404 */
[----:B------:R-:W-:Y:S01]  /*06a0*/  IMAD.IADD R6, R3, 0x1, -R6 ;  /* 0x0000000103067824 */ /* 0x000fe200078e0a06 */
[----:B------:R-:W4:Y:S02]  /*06b0*/  LDC R11, c[0x0][0x148] ;  /* 0x00005200ff0b7b82 */ /* 0x000f240000000800 */
[----:B------:R-:W-:-:S02]  /*06c0*/  LEA.HI R5, R5, R4, RZ, 0x3 ;  /* 0x0000000405057211 */ /* 0x000fc400078f18ff */
[----:B0-----:R-:W-:Y:S02]  /*06d0*/  ISETP.NE.OR P0, PT, R0, RZ, !P0 ;  /* 0x000000ff0000720c */ /* 0x001fe40004705670 */
[--C-:B------:R-:W-:Y:S02]  /*06e0*/  SHF.R.S32.HI R0, RZ, 0x3, R5.reuse ;  /* 0x00000003ff007819 */ /* 0x100fe40000011405 */
[----:B------:R-:W-:Y:S02]  /*06f0*/  SHF.R.S32.HI R5, RZ, 0x1f, R5 ;  /* 0x0000001fff057819 */ /* 0x000fe40000011405 */
[----:B-1----:R-:W-:Y:S02]  /*0700*/  I2FP.F32.U32 R7, UR9 ;  /* 0x0000000900077c45 */ /* 0x002fe40008201000 */
[----:B------:R-:W-:-:S03]  /*0710*/  LEA.HI R5, R5, R0, RZ, 0x2 ;  /* 0x0000000005057211 */ /* 0x000fc600078f10ff */
[----:B------:R-:W-:Y:S01]  /*0720*/  FMUL R7, R7, UR4 ;  /* 0x0000000407077c20 */ /* 0x000fe20008400000 */
[----:B------:R-:W-:Y:S01]  /*0730*/  LOP3.LUT R5, R5, 0xfffffffc, RZ, 0xc0, !PT ;  /* 0xfffffffc05057812 */ /* 0x000fe200078ec0ff */
[----:B------:R-:W-:Y:S01]  /*0740*/  VOTEU.ALL UP0, P0 ;  /* 0x00000000003f7886 */ /* 0x000fe20000000000 */
[----:B------:R-:W-:Y:S01]  /*0750*/  ULDC UR4, c[0x0][0x154] ;  /* 0x0000550000047ab9 */ /* 0x000fe20000000800 */
[----:B------:R-:W-:Y:S02]  /*0760*/  VOTEU.ALL UP1, P0 ;  /* 0x00000000003f7886 */ /* 0x000fe40000020000 */
[----:B------:R-:W0:Y:S01]  /*0770*/  F2I.U32.TRUNC.NTZ R7, R7 ;  /* 0x0000000700077305 */ /* 0x000e22000020f000 */
[----:B------:R-:W-:Y:S01]  /*0780*/  IMAD.IADD R5, R0, 0x1, -R5 ;  /* 0x0000000100057824 */ /* 0x000fe200078e0a05 */
[----:B------:R-:W1:Y:S01]  /*0790*/  @!UP0 S2UR UR7, SR_CgaCtaId ;  /* 0x00000000000789c3 */ /* 0x000e620000008800 */
[----:B------:R-:W-:Y:S02]  /*07a0*/  @!UP0 UMOV UR6, 0x400 ;  /* 0x0000040000068882 */ /* 0x000fe40000000000 */
[----:B------:R-:W-:Y:S01]  /*07b0*/  IMAD R5, R6, 0x4, R5 ;  /* 0x0000000406057824 */ /* 0x000fe200078e0205 */
[----:B---3--:R-:W-:-:S04]  /*07c0*/  I2FP.F32.U32 R9, R2 ;  /* 0x0000000200097245 */ /* 0x008fc80000201000 */
[----:B------:R-:W-:Y:S01]  /*07d0*/  LEA.HI R0, R5, R5, RZ, 0x1 ;  /* 0x0000000505007211 */ /* 0x000fe200078f08ff */
[----:B------:R-:W-:Y:S01]  /*07e0*/  FMUL R9, R9, UR4 ;  /* 0x0000000409097c20 */ /* 0x000fe20008400000 */
[----:B------:R-:W-:Y:S02]  /*07f0*/  UMOV UR4, 0x20 ;  /* 0x0000002000047882 */ /* 0x000fe40000000000 */
[----:B------:R-:W-:Y:S01]  /*0800*/  LOP3.LUT R6, R0, 0xfffffffe, RZ, 0xc0, !PT ;  /* 0xfffffffe00067812 */ /* 0x000fe200078ec0ff */
[----:B0-----:R-:W-:Y:S01]  /*0810*/  IMAD.MOV R13, RZ, RZ, -R7 ;  /* 0x000000ffff0d7224 */ /* 0x001fe200078e0a07 */
[----:B------:R-:W-:-:S04]  /*0820*/  @!UP0 UIADD3 UR4, -UR4, 0x100000, URZ ;  /* 0x0010000004048890 */ /* 0x000fc8000fffe13f */
[----:B------:R-:W-:Y:S02]  /*0830*/  @!UP0 USHF.L.U32 UR5, UR4, 0xb, URZ ;  /* 0x0000000b04058899 */ /* 0x000fe4000800063f */
[----:B------:R-:W-:Y:S01]  /*0840*/  @!UP0 USHF.L.U32 UR4, UR4, 0x1, URZ ;  /* 0x0000000104048899 */ /* 0x000fe2000800063f */
[----:B------:R-:W0:Y:S01]  /*0850*/  F2I.U32.TRUNC.NTZ R9, R9 ;  /* 0x0000000900097305 */ /* 0x000e22000020f000 */
[----:B--2---:R-:W-:Y:S02]  /*0860*/  IMAD R0, R8, R13, UR9 ;  /* 0x0000000908007e24 */ /* 0x004fe4000f8e020d */
[C---:B------:R-:W-:Y:S02]  /*0870*/  IMAD.IADD R7, R5.reuse, 0x1, -R6 ;  /* 0x0000000105077824 */ /* 0x040fe400078e0a06 */
[----:B------:R-:W-:-:S03]  /*0880*/  IMAD.SHL.U32 R6, R5, 0x4, RZ ;  /* 0x0000000405067824 */ /* 0x000fc600078e00ff */
[----:B------:R-:W-:Y:S01]  /*0890*/  ISETP.NE.AND P2, PT, R7, R0, PT ;  /* 0x000000000700720c */ /* 0x000fe20003f45270 */
[----:B-1----:R-:W-:Y:S01]  /*08a0*/  @!UP0 ULEA UR6, UR7, UR6, 0x18 ;  /* 0x0000000607068291 */ /* 0x002fe2000f8ec03f */
[----:B------:R-:W-:Y:S01]  /*08b0*/  LOP3.LUT R10, R5, 0xc, R6, 0x78, !PT ;  /* 0x0000000c050a7812 */ /* 0x000fe200078e7806 */
[----:B------:R-:W1:Y:S01]  /*08c0*/  LDC R7, c[0x0][0x140] ;  /* 0x00005000ff077b82 */ /* 0x000e620000000800 */
[----:B------:R-:W-:Y:S01]  /*08d0*/  VOTEU.ALL UP0, P0 ;  /* 0x00000000003f7886 */ /* 0x000fe20000000000 */
[----:B------:R-:W-:Y:S01]  /*08e0*/  LOP3.LUT P0, RZ, R4, 0x7, RZ, 0xc0, !PT ;  /* 0x0000000704ff7812 */ /* 0x000fe2000780c0ff */
[----:B0-----:R-:W-:Y:S01]  /*08f0*/  IMAD.MOV R12, RZ, RZ, -R9 ;  /* 0x000000ffff0c7224 */ /* 0x001fe200078e0a09 */
[----:B------:R0:W-:Y:S01]  /*0900*/  STL [R1+0x7c], R10 ;  /* 0x00007c0a01007387 */ /* 0x0001e20000100800 */
[----:B------:R-:W-:Y:S01]  /*0910*/  IMAD.MOV.U32 R4, RZ, RZ, 0x1 ;  /* 0x00000001ff047424 */ /* 0x000fe200078e00ff */
[----:B------:R-:W-:Y:S01]  /*0920*/  ISETP.LT.U32.AND P0, PT, R10, 0x4, !P0 ;  /* 0x000000040a00780c */ /* 0x000fe20004701070 */
[----:B----4-:R-:W-:-:S03]  /*0930*/  IMAD R6, R11, R12, R2 ;  /* 0x0000000c0b067224 */ /* 0x010fc600078e0202 */
[----:B------:R-:W-:Y:S01]  /*0940*/  @P2 LEA.HI R5, R10, R10, RZ, 0x1 ;  /* 0x0000000a0a052211 */ /* 0x000fe200078f08ff */
[----:B------:R-:W2:Y:S02]  /*0950*/  FENCE.VIEW.ASYNC.S ;  /* 0x00000000000073c6 */ /* 0x000ea40000000000 */
[----:B--2---:R0:W2:Y:S01]  /*0960*/  @!UP0 SYNCS.EXCH.64 URZ, [UR6+0x130], UR4 ;  /* 0x00013004063f85b2 */ /* 0x0040a20008000100 */
[----:B------:R-:W-:-:S04]  /*0970*/  @P2 SHF.R.S32.HI R5, RZ, 0x1, R5 ;  /* 0x00000001ff052819 */ /* 0x000fc80000011405 */
[----:B------:R-:W-:Y:S02]  /*0980*/  @P2 ISETP.NE.AND P3, PT, R5, R6, PT ;  /* 0x000000060500220c */ /* 0x000fe40003f65270 */
[----:B------:R-:W-:Y:S02]  /*0990*/  SEL R5, RZ, 0x1, !P0 ;  /* 0x00000001ff057807 */ /* 0x000fe40004000000 */
[----:B------:R-:W-:Y:S02]  /*09a0*/  @P2 SEL R4, RZ, 0x1, P3 ;  /* 0x00000001ff042807 */ /* 0x000fe40001800000 */
[----:B-1----:R-:W-:Y:S02]  /*09b0*/  ISETP.EQ.U32.AND P5, PT, R7, 0x1, PT ;  /* 0x000000010700780c */ /* 0x002fe40003fa2070 */
[----:B------:R-:W-:Y:S01]  /*09c0*/  LOP3.LUT R4, R4, R5, RZ, 0xc0, !PT ;  /* 0x0000000504047212 */ /* 0x000fe200078ec0ff */
[----:B------:R0:W1:Y:S01]  /*09d0*/  @!UP1 SYNCS.EXCH.64 URZ, [UR6+0x138], UR4 ;  /* 0x00013804063f95b2 */ /* 0x0000620008000100 */
[----:B------:R-:W-:-:S03]  /*09e0*/  NOP ;  /* 0x0000000000007918 */ /* 0x000fc60000000000 */
[----:B------:R0:W-:Y:S06]  /*09f0*/  STL [R1+0x78], R4 ;  /* 0x0000780401007387 */ /* 0x0001ec0000100800 */
[----:B--2---:R-:W-:Y:S05]  /*0a00*/  @!P5 BRA `(.L_x_4) ;  /* 0x000000000008d947 */ /* 0x004fea0003800000 */
[----:B-1----:R-:W-:Y:S01]  /*0a10*/  UCGABAR_ARV ;  /* 0x00000000000079c7 */ /* 0x002fe20008000000 */
[----:B------:R-:W-:Y:S05]  /*0a20*/  BRA `(.L_x_5) ;  /* 0x0000000000047947 */ /* 0x000fea0003800000 */
.L_x_4:
[----:B-1----:R-:W-:Y:S01]  /*0a30*/  NOP ;  /* 0x0000000000007918 */ /* 0x002fe20000000000 */
.L_x_5:
[----:B------:R-:W1:Y:S01]  /*0a40*/  LDC R3, c[0x0][0x65c] ;  /* 0x00019700ff037b82 */ /* 0x000e620000000800 */
[----:B0-----:R-:W-:Y:S02]  /*0a50*/  IMAD.U32 R4, RZ, RZ, UR9 ;  /* 0x00000009ff047e24 */ /* 0x001fe4000f8e00ff */
[----:B------:R-:W-:Y:S01]  /*0a60*/  IMAD.MOV.U32 R5, RZ, RZ, RZ ;  /* 0x000000ffff057224 */ /* 0x000fe200078e00ff */
[----:B-1----:R-:W-:-:S13]  /*0a70*/  ISETP.NE.AND P4, PT, R3, 0x1, PT ;  /* 0x000000010300780c */ /* 0x002fda0003f85270 */
[----:B------:R-:W0:Y:S01]  /*0a80*/  @P4 LDC R7, c[0x0][0x10] ;  /* 0x00000400ff074b82 */ /* 0x000e220000000800 */
[----:B------:R-:W-:Y:S02]  /*0a90*/  @P4 IMAD.MOV.U32 R3, RZ, RZ, RZ ;  /* 0x000000ffff034224 */ /* 0x000fe400078e00ff */
[----:B------:R-:W-:-:S05]  /*0aa0*/  @P4 IMAD.MOV.U32 R13, RZ, RZ, RZ ;  /* 0x000000ffff0d4224 */ /* 0x000fca00078e00ff */
[----:B------:R-:W1:Y:S01]  /*0ab0*/  @!P4 LDC R9, c[0x0][0xc] ;  /* 0x00000300ff09cb82 */ /* 0x000e620000000800 */
[----:B0-----:R-:W-:-:S04]  /*0ac0*/  @P4 IMAD.WIDE.U32 R6, R7, UR9, R2 ;  /* 0x0000000907064c25 */ /* 0x001fc8000f8e0002 */
[----:B------:R-:W-:Y:S02]  /*0ad0*/  @P4 IMAD.MOV.U32 R19, RZ, RZ, R6 ;  /* 0x000000ffff134224 */ /* 0x000fe400078e0006 */
[----:B------:R-:W-:Y:S02]  /*0ae0*/  @P4 IMAD.IADD R23, R7, 0x1, R13 ;  /* 0x0000000107174824 */ /* 0x000fe400078e020d */
[----:B-1----:R-:W-:-:S04]  /*0af0*/  @!P4 IMAD.WIDE.U32 R4, R2, R9, R4 ;  /* 0x000000090204c225 */ /* 0x002fc800078e0004 */
[----:B------:R-:W-:Y:S02]  /*0b00*/  @!P4 IMAD.MOV.U32 R19, RZ, RZ, R4 ;  /* 0x000000ffff13c224 */ /* 0x000fe400078e0004 */
[----:B------:R-:W-:-:S03]  /*0b10*/  @!P4 IMAD.MOV.U32 R23, RZ, RZ, R5 ;  /* 0x000000ffff17c224 */ /* 0x000fc600078e0005 */
[----:B------:R0:W-:Y:S04]  /*0b20*/  STL [R1+0x84], R19 ;  /* 0x0000841301007387 */ /* 0x0001e80000100800 */
[----:B------:R0:W-:Y:S01]  /*0b30*/  STL [R1+0x80], R23 ;  /* 0x0000801701007387 */ /* 0x0001e20000100800 */
[----:B------:R-:W-:Y:S05]  /*0b40*/  @!P5 BRA `(.L_x_6) ;  /* 0x00000000000cd947 */ /* 0x000fea0003800000 */
[----:B------:R-:W-:Y:S01]  /*0b50*/  UCGABAR_WAIT ;  /* 0x0000000000007dc7 */ /* 0x000fe20008000000 */
[----:B------:R-:W-:Y:S01]  /*0b60*/  CCTL.IVALL ;  /* 0x00000000ff00798f */ /* 0x000fe20002000000 */
[----:B------:R-:W-:Y:S05]  /*0b70*/  BRA `(.L_x_7) ;  /* 0x0000000000047947 */ /* 0x000fea0003800000 */
.L_x_6:
[----:B------:R-:W-:Y:S06]  /*0b80*/  BAR.SYNC.DEFER_BLOCKING 0x0 ;  /* 0x0000000000007b1d */ /* 0x000fec0000010000 */
.L_x_7:
[----:B------:R-:W-:Y:S05]  /*0b90*/  @!P1 BRA `(.L_x_8) ;  /* 0x000000e000f49947 */ /* 0x000fea0003800000 */
[----:B------:R-:W-:-:S06]  /*0ba0*/  UISETP.GT.U32.AND UP0, UPT, UR10, 0x1, UPT ;  /* 0x000000010a00788c */ /* 0x000fcc000bf04070 */
[----:B------:R-:W-:-:S13]  /*0bb0*/  PLOP3.LUT P0, PT, PT, PT, UP0, 0x80, 0x0 ;  /* 0x000000000000781c */ /* 0x000fda0003f0f008 */
[----:B------:R-:W-:Y:S05]  /*0bc0*/  @P0 EXIT ;  /* 0x000000000000094d */ /* 0x000fea0003800000 */
[----:B------:R-:W-:Y:S01]  /*0bd0*/  IMAD.MOV.U32 R6, RZ, RZ, -0x1 ;  /* 0xffffffffff067424 */ /* 0x000fe200078e00ff */
[----:B------:R-:W-:Y:S01]  /*0be0*/  ULDC.64 UR4, c[0x0][0x650] ;  /* 0x0001940000047ab9 */ /* 0x000fe20000000a00 */
[----:B------:R-:W-:Y:S01]  /*0bf0*/  IMAD.MOV.U32 R5, RZ, RZ, -0x1 ;  /* 0xffffffffff057424 */ /* 0x000fe200078e00ff */
[----:B------:R-:W-:Y:S01]  /*0c00*/  ISETP.GE.U32.AND P0, PT, R19, UR4, PT ;  /* 0x0000000413007c0c */ /* 0x000fe2000bf06070 */
[----:B------:R-:W-:Y:S01]  /*0c10*/  UMOV UR22, 0xffffffff ;  /* 0xffffffff00167882 */ /* 0x000fe20000000000 */
[----:B------:R1:W-:Y:S01]  /*0c20*/  STL [R1+0x8c], R6 ;  /* 0x00008c0601007387 */ /* 0x0003e20000100800 */
[----:B------:R-:W-:Y:S02]  /*0c30*/  PRMT R4, RZ, 0x7610, R4 ;  /* 0x00007610ff047816 */ /* 0x000fe40000000004 */
[----:B------:R-:W-:Y:S01]  /*0c40*/  ISETP.GE.U32.AND.EX P0, PT, R23, UR5, PT, P0 ;  /* 0x0000000517007c0c */ /* 0x000fe2000bf06100 */
[----:B------:R1:W-:-:S12]  /*0c50*/  STL [R1+0x88], R5 ;  /* 0x0000880501007387 */ /* 0x0003d80000100800 */
[----:B-1----:R-:W-:Y:S05]  /*0c60*/  @P0 BRA `(.L_x_9) ;  /* 0x0000000400380947 */ /* 0x002fea0003800000 */
[----:B------:R-:W1:Y:S01]  /*0c70*/  LDC.64 R14, c[0x0][0x628] ;  /* 0x00018a00ff0e7b82 */ /* 0x000e620000000a00 */
[----:B------:R-:W-:Y:S02]  /*0c80*/  IMAD.MOV.U32 R4, RZ, RZ, R19 ;  /* 0x000000ffff047224 */ /* 0x000fe400078e0013 */
[----:B------:R-:W-:-:S05]  /*0c90*/  IMAD.MOV.U32 R5, RZ, RZ, R23 ;  /* 0x000000ffff057224 */ /* 0x000fca00078e0017 */
[----:B------:R-:W2:Y:S08]  /*0ca0*/  LDC R10, c[0x0][0x630] ;  /* 0x00018c00ff0a7b82 */ /* 0x000eb00000000800 */
[----:B------:R-:W3:Y:S01]  /*0cb0*/  LDC.64 R16, c[0x0][0x620] ;  /* 0x00018800ff107b82 */ /* 0x000ee20000000a00 */
[----:B-1----:R-:W-:-:S04]  /*0cc0*/  ISETP.NE.U32.AND P0, PT, R14, RZ, PT ;  /* 0x000000ff0e00720c */ /* 0x002fc80003f05070 */
[----:B------:R-:W-:-:S13]  /*0cd0*/  ISETP.NE.AND.EX P0, PT, R15, RZ, PT, P0 ;  /* 0x000000ff0f00720c */ /* 0x000fda0003f05300 */
[----:B--23--:R-:W-:Y:S05]  /*0ce0*/  @!P0 BRA `(.L_x_10) ;  /* 0x0000000000288947 */ /* 0x00cfea0003800000 */
[----:B------:R-:W1:Y:S02]  /*0cf0*/  LDC R9, c[0x0][0x634] ;  /* 0x00018d00ff097b82 */ /* 0x000e640000000800 */
[----:B-1----:R-:W-:-:S05]  /*0d00*/  IADD3 R9, P0, R19, R9, RZ ;  /* 0x0000000913097210 */ /* 0x002fca0007f1e0ff */
[----:B------:R-:W-:-:S04]  /*0d10*/  IMAD.X R13, RZ, RZ, R23, P0 ;  /* 0x000000ffff0d7224 */ /* 0x000fc800000e0617 */
[----:B------:R-:W-:-:S04]  /*0d20*/  IMAD.WIDE.U32 R4, R13, R14, RZ ;  /* 0x0000000e0d047225 */ /* 0x000fc800078e00ff */
[----:B------:R-:W-:-:S04]  /*0d30*/  IMAD.WIDE.U32 R6, P0, R9, R15, R4 ;  /* 0x0000000f09067225 */ /* 0x000fc80007800004 */
[----:B------:R-:W-:-:S04]  /*0d40*/  IMAD.WIDE.U32 R4, R9, R14, RZ ;  /* 0x0000000e09047225 */ /* 0x000fc800078e00ff */
[----:B------:R-:W-:Y:S01]  /*0d50*/  IMAD.X R9, RZ, RZ, RZ, P0 ;  /* 0x000000ffff097224 */ /* 0x000fe200000e06ff */
[----:B------:R-:W-:Y:S01]  /*0d60*/  IADD3 RZ, P0, R5, R6, RZ ;  /* 0x0000000605ff7210 */ /* 0x000fe20007f1e0ff */
[----:B------:R-:W-:-:S04]  /*0d70*/  IMAD.MOV.U32 R8, RZ, RZ, R7 ;  /* 0x000000ffff087224 */ /* 0x000fc800078e0007 */
[----:B------:R-:W-:-:S08]  /*0d80*/  IMAD.WIDE.U32.X R4, R13, R15, R8, P0 ;  /* 0x0000000f0d047225 */ /* 0x000fd000000e0408 */
.L_x_10:
[----:B------:R-:W1:Y:S01]  /*0d90*/  LDC.64 R20, c[0x0][0x640] ;  /* 0x00019000ff147b82 */ /* 0x000e620000000a00 */
[-C--:B------:R-:W-:Y:S01]  /*0da0*/  SHF.R.U64 R22, R4, R10.reuse, R5 ;  /* 0x0000000a04167219 */ /* 0x080fe20000001205 */
[----:B------:R-:W-:Y:S01]  /*0db0*/  IMAD.MOV.U32 R4, RZ, RZ, R19 ;  /* 0x000000ffff047224 */ /* 0x000fe200078e0013 */
[----:B------:R-:W-:Y:S01]  /*0dc0*/  SHF.R.U32.HI R3, RZ, R10, R5 ;  /* 0x0000000aff037219 */ /* 0x000fe20000011605 */
[----:B------:R-:W-:Y:S01]  /*0dd0*/  IMAD.MOV.U32 R5, RZ, RZ, R23 ;  /* 0x000000ffff057224 */ /* 0x000fe200078e0017 */
[----:B------:R-:W-:Y:S01]  /*0de0*/  IADD3 R7, P0, RZ, -R22, RZ ;  /* 0x80000016ff077210 */ /* 0x000fe20007f1e0ff */
[----:B0-----:R-:W-:Y:S02]  /*0df0*/  IMAD R23, R11, R12, R2 ;  /* 0x0000000c0b177224 */ /* 0x001fe400078e0202 */
[----:B------:R-:W0:Y:S01]  /*0e00*/  LDC R8, c[0x0][0x618] ;  /* 0x00018600ff087b82 */ /* 0x000e220000000800 */
[----:B------:R-:W-:Y:S02]  /*0e10*/  IMAD.MOV.U32 R11, RZ, RZ, 0x1 ;  /* 0x00000001ff0b7424 */ /* 0x000fe400078e00ff */
[----:B------:R-:W-:-:S02]  /*0e20*/  IMAD.X R3, RZ, RZ, ~R3, P0 ;  /* 0x000000ffff037224 */ /* 0x000fc400000e0e03 */
[----:B------:R-:W-:-:S03]  /*0e30*/  IMAD.WIDE.U32 R4, R7, R16, R4 ;  /* 0x0000001007047225 */ /* 0x000fc600078e0004 */
[----:B------:R-:W2:Y:S01]  /*0e40*/  LDC R14, c[0x0][0x608] ;  /* 0x00018200ff0e7b82 */ /* 0x000ea20000000800 */
[----:B------:R-:W-:-:S04]  /*0e50*/  IMAD R6, R3, R16, RZ ;  /* 0x0000001003067224 */ /* 0x000fc800078e02ff */
[----:B------:R-:W-:-:S03]  /*0e60*/  IMAD R3, R7, R17, R6 ;  /* 0x0000001107037224 */ /* 0x000fc600078e0206 */
[----:B------:R-:W3:Y:S01]  /*0e70*/  LDC R18, c[0x0][0x658] ;  /* 0x00019600ff127b82 */ /* 0x000ee20000000800 */
[----:B------:R-:W-:Y:S01]  /*0e80*/  IMAD.IADD R3, R5, 0x1, R3 ;  /* 0x0000000105037824 */ /* 0x000fe200078e0203 */
[----:B-1----:R-:W-:Y:S01]  /*0e90*/  ISETP.NE.U32.AND P0, PT, R20, RZ, PT ;  /* 0x000000ff1400720c */ /* 0x002fe20003f05070 */
[----:B------:R-:W-:-:S03]  /*0ea0*/  IMAD.MOV.U32 R5, RZ, RZ, -0x1 ;  /* 0xffffffffff057424 */ /* 0x000fc600078e00ff */
[----:B------:R-:W-:Y:S02]  /*0eb0*/  ISETP.NE.AND.EX P0, PT, R21, RZ, PT, P0 ;  /* 0x000000ff1500720c */ /* 0x000fe40003f05300 */
[----:B------:R-:W1:Y:S01]  /*0ec0*/  LDC R13, c[0x0][0x600] ;  /* 0x00018000ff0d7b82 */ /* 0x000e620000000800 */
[-CC-:B0-----:R-:W-:Y:S02]  /*0ed0*/  SHF.R.U64 R10, R4, R8.reuse, R3.reuse ;  /* 0x00000008040a7219 */ /* 0x181fe40000001203 */
[----:B------:R-:W-:-:S05]  /*0ee0*/  SHF.R.U32.HI R3, RZ, R8, R3 ;  /* 0x00000008ff037219 */ /* 0x000fca0000011603 */
[----:B------:R-:W0:Y:S01]  /*0ef0*/  LDC R15, c[0x0][0x648] ;  /* 0x00019200ff0f7b82 */ /* 0x000e220000000800 */
[-CC-:B--2---:R-:W-:Y:S02]  /*0f00*/  SHF.R.U64 R19, R10, R14.reuse, R3.reuse ;  /* 0x0000000e0a137219 */ /* 0x184fe40000001203 */
[----:B------:R-:W-:-:S05]  /*0f10*/  SHF.R.U32.HI R3, RZ, R14, R3 ;  /* 0x0000000eff037219 */ /* 0x000fca0000011603 */
[----:B------:R-:W2:Y:S01]  /*0f20*/  LDC R17, c[0x0][0x638] ;  /* 0x00018e00ff117b82 */ /* 0x000ea20000000800 */
[-C--:B---3--:R-:W-:Y:S02]  /*0f30*/  SHF.L.U32 R2, R5, R18.reuse, RZ ;  /* 0x0000001205027219 */ /* 0x088fe400000006ff */
[--C-:B------:R-:W-:Y:S02]  /*0f40*/  SHF.R.U64 R12, R19, R18, R3.reuse ;  /* 0x00000012130c7219 */ /* 0x100fe40000001203 */
[----:B------:R-:W-:Y:S02]  /*0f50*/  LOP3.LUT R8, RZ, R2, RZ, 0x33, !PT ;  /* 0x00000002ff087212 */ /* 0x000fe400078e33ff */
[----:B------:R-:W-:Y:S01]  /*0f60*/  SHF.R.U32.HI R3, RZ, R18, R3 ;  /* 0x00000012ff037219 */ /* 0x000fe20000011603 */
[----:B------:R-:W3:Y:S01]  /*0f70*/  LDC R16, c[0x0][0x610] ;  /* 0x00018400ff107b82 */ /* 0x000ee20000000800 */
[----:B------:R-:W-:Y:S01]  /*0f80*/  IMAD.MOV.U32 R2, RZ, RZ, R12 ;  /* 0x000000ffff027224 */ /* 0x000fe200078e000c */
[----:B------:R-:W-:Y:S06]  /*0f90*/  @!P0 BRA `(.L_x_11) ;  /* 0x0000000000288947 */ /* 0x000fec0003800000 */
[----:B------:R-:W4:Y:S02]  /*0fa0*/  LDC R7, c[0x0][0x64c] ;  /* 0x00019300ff077b82 */ /* 0x000f240000000800 */
[----:B----4-:R-:W-:-:S05]  /*0fb0*/  IADD3 R7, P0, R12, R7, RZ ;  /* 0x000000070c077210 */ /* 0x010fca0007f1e0ff */
        /* <DEDUP_REMOVED lines=8> */
.L_x_11:
[----:B0-----:R-:W-:Y:S01]  /*1040*/  SHF.R.U64 R4, R2, R15, R3 ;  /* 0x0000000f02047219 */ /* 0x001fe20000001203 */
[----:B-1----:R-:W-:Y:S01]  /*1050*/  VIADD R5, R13, 0xffffffff ;  /* 0xffffffff0d057836 */ /* 0x002fe20000000000 */
[----:B------:R-:W-:Y:S02]  /*1060*/  SHF.L.U32 R2, R11, R18, RZ ;  /* 0x000000120b027219 */ /* 0x000fe400000006ff */
[----:B------:R-:W-:Y:S01]  /*1070*/  LOP3.LUT R3, R19, R8, RZ, 0xc0, !PT ;  /* 0x0000000813037212 */ /* 0x000fe200078ec0ff */
[----:B------:R-:W-:Y:S01]  /*1080*/  IMAD.MOV R6, RZ, RZ, -R4 ;  /* 0x000000ffff067224 */ /* 0x000fe200078e0a04 */
[----:B------:R-:W-:Y:S02]  /*1090*/  SEL R0, R0, R23, !P4 ;  /* 0x0000001700007207 */ /* 0x000fe40006000000 */
[----:B------:R-:W-:Y:S01]  /*10a0*/  LOP3.LUT R5, R10, R5, RZ, 0xc0, !PT ;  /* 0x000000050a057212 */ /* 0x000fe200078ec0ff */
[----:B------:R-:W-:Y:S01]  /*10b0*/  IMAD R3, R2, R4, R3 ;  /* 0x0000000402037224 */ /* 0x000fe200078e0203 */
[----:B------:R-:W-:Y:S01]  /*10c0*/  R2UR UR22, R22 ;  /* 0x00000000161672ca */ /* 0x000fe200000e0000 */
[----:B--2---:R-:W-:-:S02]  /*10d0*/  IMAD R2, R6, R17, R12 ;  /* 0x0000001106027224 */ /* 0x004fc400078e020c */
[----:B---3--:R-:W-:Y:S02]  /*10e0*/  IMAD R0, R3, R16, R0 ;  /* 0x0000001003007224 */ /* 0x008fe400078e0200 */
[----:B------:R-:W-:Y:S02]  /*10f0*/  IMAD R3, R2, R13, R5 ;  /* 0x0000000d02037224 */ /* 0x000fe400078e0205 */
[----:B------:R-:W-:-:S03]  /*1100*/  IMAD.MOV.U32 R4, RZ, RZ, 0x1 ;  /* 0x00000001ff047424 */ /* 0x000fc600078e00ff */
[----:B------:R-:W-:Y:S02]  /*1110*/  SEL R2, R3, R0, !P4 ;  /* 0x0000000003027207 */ /* 0x000fe40006000000 */
[----:B------:R-:W-:-:S03]  /*1120*/  SEL R0, R0, R3, !P4 ;  /* 0x0000000300007207 */ /* 0x000fc60006000000 */
[----:B------:R1:W-:Y:S04]  /*1130*/  STL [R1+0x88], R2 ;  /* 0x0000880201007387 */ /* 0x0003e80000100800 */
[----:B------:R1:W-:Y:S02]  /*1140*/  STL [R1+0x8c], R0 ;  /* 0x00008c0001007387 */ /* 0x0003e40000100800 */
.L_x_9:
[----:B------:R-:W-:-:S08]  /*1150*/  NOP ;  /* 0x0000000000007918 */ /* 0x000fd00000000000 */
[----:B------:R-:W2:Y:S02]  /*1160*/  USETMAXREG.TRY_ALLOC.CTAPOOL UP0, 0xe8 ;  /* 0x000000e8000079c8 */ /* 0x000ea40008000600 */
[----:B--2---:R-:W-:-:S13]  /*1170*/  PLOP3.LUT P0, PT, PT, PT, UP0, 0x80, 0x0 ;  /* 0x000000000000781c */ /* 0x004fda0003f0f008 */
[----:B------:R-:W-:Y:S05]  /*1180*/  @!P0 BRA `(.L_x_9) ;  /* 0xfffffffc00f08947 */ /* 0x000fea000383ffff */
[----:B------:R-:W-:Y:S01]  /*1190*/  ULDC.64 UR4, c[0x0][0x598] ;  /* 0x0001660000047ab9 */ /* 0x000fe20000000a00 */
[----:B------:R-:W-:Y:S01]  /*11a0*/  ULDC.64 UR16, c[0x0][0x208] ;  /* 0x0000820000107ab9 */ /* 0x000fe20000000a00 */
[----:B------:R-:W-:-:S04]  /*11b0*/  ISETP.NE.U32.AND P0, PT, RZ, UR4, PT ;  /* 0x00000004ff007c0c */ /* 0x000fc8000bf05070 */
[----:B------:R-:W-:-:S13]  /*11c0*/  ISETP.NE.AND.EX P0, PT, RZ, UR5, PT, P0 ;  /* 0x00000005ff007c0c */ /* 0x000fda000bf05300 */
[----:B------:R-:W-:Y:S05]  /*11d0*/  @!P0 BRA `(.L_x_12) ;  /* 0x0000000000208947 */ /* 0x000fea0003800000 */
[----:B-1----:R-:W1:Y:S02]  /*11e0*/  LDC.64 R2, c[0x0][0x598] ;  /* 0x00016600ff027b82 */ /* 0x002e640000000a00 */
[----:B-1----:R-:W2:Y:S02]  /*11f0*/  LDG.E.64 R2, desc[UR16][R2.64] ;  /* 0x0000001002027981 */ /* 0x002ea4000c1e1b00 */
[----:B--2---:R-:W-:-:S04]  /*1200*/  ISETP.NE.U32.AND P0, PT, R2, RZ, PT ;  /* 0x000000ff0200720c */ /* 0x004fc80003f05070 */
[----:B------:R-:W-:-:S13]  /*1210*/  ISETP.NE.AND.EX P0, PT, R3, RZ, PT, P0 ;  /* 0x000000ff0300720c */ /* 0x000fda0003f05300 */
[----:B------:R-:W-:Y:S05]  /*1220*/  @!P0 BRA `(.L_x_12) ;  /* 0x00000000000c8947 */ /* 0x000fea0003800000 */
[----:B------:R-:W2:Y:S02]  /*1230*/  LD.E R2, desc[UR16][R2.64] ;  /* 0x0000001002027980 */ /* 0x000ea4000c101900 */
[----:B--2---:R-:W-:Y:S01]  /*1240*/  R2UR UR20, R2 ;  /* 0x00000000021472ca */ /* 0x004fe200000e0000 */
[----:B------:R-:W-:-:S14]  /*1250*/  BRA `(.L_x_13) ;  /* 0x0000000000247947 */ /* 0x000fdc0003800000 */
.L_x_12:
[----:B------:R-:W-:Y:S02]  /*1260*/  ULDC.64 UR4, c[0x0][0x588] ;  /* 0x0001620000047ab9 */ /* 0x000fe40000000a00 */
[----:B------:R-:W-:-:S04]  /*1270*/  ISETP.NE.U32.AND P0, PT, RZ, UR4, PT ;  /* 0x00000004ff007c0c */ /* 0x000fc8000bf05070 */
[----:B------:R-:W-:-:S13]  /*1280*/  ISETP.NE.AND.EX P0, PT, RZ, UR5, PT, P0 ;  /* 0x00000005ff007c0c */ /* 0x000fda000bf05300 */
[----:B------:R-:W-:Y:S05]  /*1290*/  @!P0 BRA `(.L_x_14) ;  /* 0x0000000000108947 */ /* 0x000fea0003800000 */
[----:B-1----:R-:W1:Y:S02]  /*12a0*/  LDC.64 R2, c[0x0][0x588] ;  /* 0x00016200ff027b82 */ /* 0x002e640000000a00 */
[----:B-1----:R-:W2:Y:S02]  /*12b0*/  LDG.E R2, desc[UR16][R2.64] ;  /* 0x0000001002027981 */ /* 0x002ea4000c1e1900 */
[----:B--2---:R-:W-:Y:S01]  /*12c0*/  R2UR UR20, R2 ;  /* 0x00000000021472ca */ /* 0x004fe200000e0000 */
[----:B------:R-:W-:-:S14]  /*12d0*/  BRA `(.L_x_13) ;  /* 0x0000000000047947 */ /* 0x000fdc0003800000 */
.L_x_14:
[----:B------:R-:W-:-:S05]  /*12e0*/  ULDC UR20, c[0x0][0x580] ;  /* 0x0001600000147ab9 */ /* 0x000fca0000000800 */
.L_x_13:
[----:B------:R-:W-:Y:S02]  /*12f0*/  ULDC.64 UR4, c[0x0][0x5a0] ;  /* 0x0001680000047ab9 */ /* 0x000fe40000000a00 */
        /* <DEDUP_REMOVED lines=11> */
.L_x_15:
        /* <DEDUP_REMOVED lines=8> */
.L_x_17:
[----:B------:R-:W-:-:S05]  /*1430*/  ULDC UR21, c[0x0][0x584] ;  /* 0x0001610000157ab9 */ /* 0x000fca0000000800 */
.L_x_16:
[----:B------:R-:W-:-:S13]  /*1440*/  LOP3.LUT P0, RZ, R4, 0xff, RZ, 0xc0, !PT ;  /* 0x000000ff04ff7812 */ /* 0x000fda000780c0ff */
[----:B------:R-:W-:Y:S05]  /*1450*/  @!P0 EXIT ;  /* 0x000000000000894d */ /* 0x000fea0003800000 */
[----:B------:R-:W-:Y:S01]  /*1460*/  ULDC UR4, c[0x0][0x28c] ;  /* 0x0000a30000047ab9 */ /* 0x000fe20000000800 */
[----:B------:R-:W-:Y:S02]  /*1470*/  ULOP3.LUT UR23, UR13, 0x1, URZ, 0xfc, !UPT ;  /* 0x000000010d177892 */ /* 0x000fe4000f8efc3f */
[----:B------:R-:W-:-:S04]  /*1480*/  UIADD3 UR4, UR4, 0x1f, URZ ;  /* 0x0000001f04047890 */ /* 0x000fc8000fffe03f */
[----:B------:R-:W-:-:S04]  /*1490*/  USHF.R.S32.HI UR5, URZ, 0x1f, UR4 ;  /* 0x0000001f3f057899 */ /* 0x000fc80008011404 */
[----:B------:R-:W-:-:S03]  /*14a0*/  ULEA.HI UR5, UR5, UR4, URZ, 0x5 ;  /* 0x0000000405057291 */ /* 0x000fc6000f8f283f */
[----:B------:R-:W-:Y:S01]  /*14b0*/  UMOV UR4, URZ ;  /* 0x0000003f00047c82 */ /* 0x000fe20008000000 */
[----:B------:R-:W-:-:S03]  /*14c0*/  USHF.R.S32.HI UR12, URZ, 0x5, UR5 ;  /* 0x000000053f0c7899 */ /* 0x000fc60008011405 */
[----:B------:R-:W-:-:S09]  /*14d0*/  UMOV UR5, URZ ;  /* 0x0000003f00057c82 */ /* 0x000fd20008000000 */
.L_x_300:
[----:B-1----:R-:W1:Y:S01]  /*14e0*/  S2R R0, SR_TID.X ;  /* 0x0000000000007919 */ /* 0x002e620000002100 */
[----:B--2---:R-:W2:Y:S01]  /*14f0*/  S2UR UR11, SR_CgaCtaId ;  /* 0x00000000000b79c3 */ /* 0x004ea20000008800 */
[----:B------:R-:W-:Y:S01]  /*1500*/  UMOV UR14, 0x400 ;  /* 0x00000400000e7882 */ /* 0x000fe20000000000 */
[----:B------:R-:W-:Y:S01]  /*1510*/  UMOV UR6, URZ ;  /* 0x0000003f00067c82 */ /* 0x000fe20008000000 */
[----:B------:R-:W-:Y:S01]  /*1520*/  STL [R1+0x74], RZ ;  /* 0x000074ff01007387 */ /* 0x000fe20000100800 */
[----:B------:R-:W-:Y:S01]  /*1530*/  UMOV UR7, URZ ;  /* 0x0000003f00077c82 */ /* 0x000fe20008000000 */
[----:B------:R-:W-:Y:S01]  /*1540*/  UMOV UR8, URZ ;  /* 0x0000003f00087c82 */ /* 0x000fe20008000000 */
[----:B------:R-:W-:Y:S01]  /*1550*/  UMOV UR18, UR5 ;  /* 0x0000000500127c82 */ /* 0x000fe20008000000 */
[----:B------:R-:W-:Y:S01]  /*1560*/  STL [R1+0x70], RZ ;  /* 0x000070ff01007387 */ /* 0x000fe20000100800 */
[----:B---3--:R-:W3:Y:S01]  /*1570*/  LDC R2, c[0x0][0x28c] ;  /* 0x0000a300ff027b82 */ /* 0x008ee20000000800 */
[----:B------:R-:W-:-:S02]  /*1580*/  CS2R R4, SRZ ;  /* 0x0000000000047805 */ /* 0x000fc4000001ff00 */
[----:B------:R-:W-:Y:S01]  /*1590*/  CS2R R6, SRZ ;  /* 0x0000000000067805 */ /* 0x000fe2000001ff00 */
[----:B------:R-:W-:Y:S01]  /*15a0*/  STL [R1+0x6c], RZ ;  /* 0x00006cff01007387 */ /* 0x000fe20000100800 */
[----:B------:R-:W-:Y:S02]  /*15b0*/  CS2R R8, SRZ ;  /* 0x0000000000087805 */ /* 0x000fe4000001ff00 */
[----:B------:R-:W-:Y:S02]  /*15c0*/  CS2R R10, SRZ ;  /* 0x00000000000a7805 */ /* 0x000fe4000001ff00 */
[----:B------:R-:W-:Y:S01]  /*15d0*/  CS2R R12, SRZ ;  /* 0x00000000000c7805 */ /* 0x000fe2000001ff00 */
[----:B------:R-:W-:Y:S01]  /*15e0*/  STL [R1+0x68], RZ ;  /* 0x000068ff01007387 */ /* 0x000fe20000100800 */
[----:B------:R-:W-:Y:S02]  /*15f0*/  CS2R R14, SRZ ;  /* 0x00000000000e7805 */ /* 0x000fe4000001ff00 */
[----:B------:R-:W-:-:S02]  /*1600*/  CS2R R16, SRZ ;  /* 0x0000000000107805 */ /* 0x000fc4000001ff00 */
[----:B0-----:R-:W-:Y:S01]  /*1610*/  CS2R R18, SRZ ;  /* 0x0000000000127805 */ /* 0x001fe2000001ff00 */
[----:B------:R-:W-:Y:S01]  /*1620*/  STL [R1+0x64], RZ ;  /* 0x000064ff01007387 */ /* 0x000fe20000100800 */
[----:B------:R-:W-:Y:S02]  /*1630*/  CS2R R20, SRZ ;  /* 0x0000000000147805 */ /* 0x000fe4000001ff00 */
[----:B------:R-:W-:Y:S02]  /*1640*/  CS2R R22, SRZ ;  /* 0x0000000000167805 */ /* 0x000fe4000001ff00 */
[----:B------:R-:W-:Y:S01]  /*1650*/  CS2R R152, SRZ ;  /* 0x0000000000987805 */ /* 0x000fe2000001ff00 */
[----:B------:R-:W-:Y:S01]  /*1660*/  STL [R1+0x60], RZ ;  /* 0x000060ff01007387 */ /* 0x000fe20000100800 */
[----:B--2---:R-:W-:Y:S01]  /*1670*/  ULEA UR14, UR11, UR14, 0x18 ;  /* 0x0000000e0b0e7291 */ /* 0x004fe2000f8ec03f */
[----:B------:R-:W-:Y:S02]  /*1680*/  CS2R R154, SRZ ;  /* 0x00000000009a7805 */ /* 0x000fe4000001ff00 */
[----:B------:R-:W-:Y:S01]  /*1690*/  CS2R R156, SRZ ;  /* 0x00000000009c7805 */ /* 0x000fe2000001ff00 */
[----:B------:R-:W-:Y:S01]  /*16a0*/  STL [R1+0x5c], RZ ;  /* 0x00005cff01007387 */ /* 0x000fe20000100800 */
[----:B------:R-:W-:-:S02]  /*16b0*/  CS2R R158, SRZ ;  /* 0x00000000009e7805 */ /* 0x000fc4000001ff00 */
[----:B------:R-:W-:Y:S02]  /*16c0*/  CS2R R160, SRZ ;  /* 0x0000000000a07805 */ /* 0x000fe4000001ff00 */
[----:B------:R-:W-:Y:S02]  /*16d0*/  CS2R R162, SRZ ;  /* 0x0000000000a27805 */ /* 0x000fe4000001ff00 */
[----:B-1----:R-:W-:Y:S01]  /*16e0*/  LOP3.LUT R0, R0, 0x80, RZ, 0xc0, !PT ;  /* 0x0000008000007812 */ /* 0x002fe200078ec0ff */
[----:B------:R-:W-:Y:S01]  /*16f0*/  STL [R1+0x58], RZ ;  /* 0x000058ff01007387 */ /* 0x000fe20000100800 */
[----:B---3--:R-:W-:Y:S02]  /*1700*/  ISETP.GE.AND P0, PT, R2, 0x1, PT ;  /* 0x000000010200780c */ /* 0x008fe40003f06270 */
[----:B------:R-:W-:Y:S02]  /*1710*/  CS2R R2, SRZ ;  /* 0x0000000000027805 */ /* 0x000fe4000001ff00 */
[----:B------:R-:W-:Y:S01]  /*1720*/  SHF.R.U32.HI R0, RZ, 0x7, R0 ;  /* 0x00000007ff007819 */ /* 0x000fe20000011600 */
[----:B------:R-:W-:Y:S01]  /*1730*/  STL [R1+0x54], RZ ;  /* 0x000054ff01007387 */ /* 0x000fe20000100800 */
[----:B------:R-:W-:-:S02]  /*1740*/  CS2R R164, SRZ ;  /* 0x0000000000a47805 */ /* 0x000fc4000001ff00 */
[----:B------:R-:W-:Y:S02]  /*1750*/  CS2R R166, SRZ ;  /* 0x0000000000a67805 */ /* 0x000fe4000001ff00 */
[----:B------:R-:W-:Y:S01]  /*1760*/  CS2R R168, SRZ ;  /* 0x0000000000a87805 */ /* 0x000fe2000001ff00 */
[----:B------:R-:W-:Y:S01]  /*1770*/  STL [R1+0x50], RZ ;  /* 0x000050ff01007387 */ /* 0x000fe20000100800 */
[----:B------:R-:W-:Y:S02]  /*1780*/  CS2R R170, SRZ ;  /* 0x0000000000aa7805 */ /* 0x000fe4000001ff00 */
[----:B------:R-:W-:Y:S02]  /*1790*/  CS2R R172, SRZ ;  /* 0x0000000000ac7805 */ /* 0x000fe4000001ff00 */
[----:B------:R-:W-:Y:S01]  /*17a0*/  CS2R R174, SRZ ;  /* 0x0000000000ae7805 */ /* 0x000fe2000001ff00 */
[----:B------:R-:W0:Y:S01]  /*17b0*/  SHFL.IDX PT, R0, R0, RZ, 0x1f ;  /* 0x00001fff00007589 */ /* 0x000e2200000e0000 */
[----:B------:R-:W-:-:S02]  /*17c0*/  CS2R R176, SRZ ;  /* 0x0000000000b07805 */ /* 0x000fc4000001ff00 */
[----:B------:R-:W-:Y:S02]  /*17d0*/  CS2R R178, SRZ ;  /* 0x0000000000b27805 */ /* 0x000fe4000001ff00 */
[----:B------:R-:W-:Y:S01]  /*17e0*/  CS2R R180, SRZ ;  /* 0x0000000000b47805 */ /* 0x000fe2000001ff00 */
[----:B------:R1:W-:Y:S01]  /*17f0*/  STL [R1+0x4c], RZ ;  /* 0x00004cff01007387 */ /* 0x0003e20000100800 */
[----:B------:R-:W-:Y:S02]  /*1800*/  CS2R R182, SRZ ;  /* 0x0000000000b67805 */ /* 0x000fe4000001ff00 */
[----:B------:R-:W-:Y:S02]  /*1810*/  CS2R R184, SRZ ;  /* 0x0000000000b87805 */ /* 0x000fe4000001ff00 */
[----:B------:R-:W-:Y:S01]  /*1820*/  CS2R R186, SRZ ;  /* 0x0000000000ba7805 */ /* 0x000fe2000001ff00 */
[----:B------:R1:W-:Y:S01]  /*1830*/  STL [R1+0x48], RZ ;  /* 0x000048ff01007387 */ /* 0x0003e20000100800 */
        /* <DEDUP_REMOVED lines=14> */
[----:B------:R-:W-:Y:S02]  /*1920*/  CS2R R210, SRZ ;  /* 0x0000000000d27805 */ /* 0x000fe4000001ff00 */
[----:B0-----:R-:W-:Y:S01]  /*1930*/  R2UR UR9, R0 ;  /* 0x00000000000972ca */ /* 0x001fe200000e0000 */
[----:B------:R1:W-:Y:S01]  /*1940*/  STL [R1+0x38], RZ ;  /* 0x000038ff01007387 */ /* 0x0003e20000100800 */
[----:B------:R-:W-:Y:S01]  /*1950*/  IMAD.MOV.U32 R0, RZ, RZ, RZ ;  /* 0x000000ffff007224 */ /* 0x000fe200078e00ff */
[----:B------:R-:W-:-:S02]  /*1960*/  CS2R R212, SRZ ;  /* 0x0000000000d47805 */ /* 0x000fc4000001ff00 */
[----:B------:R-:W-:Y:S01]  /*1970*/  CS2R R214, SRZ ;  /* 0x0000000000d67805 */ /* 0x000fe2000001ff00 */
[----:B------:R1:W-:Y:S01]  /*1980*/  STL [R1+0x34], RZ ;  /* 0x000034ff01007387 */ /* 0x0003e20000100800 */
[----:B------:R-:W-:Y:S02]  /*1990*/  CS2R R216, SRZ ;  /* 0x0000000000d87805 */ /* 0x000fe4000001ff00 */
[----:B------:R-:W-:Y:S02]  /*19a0*/  CS2R R218, SRZ ;  /* 0x0000000000da7805 */ /* 0x000fe4000001ff00 */
[----:B------:R-:W-:Y:S01]  /*19b0*/  CS2R R220, SRZ ;  /* 0x0000000000dc7805 */ /* 0x000fe2000001ff00 */
[----:B------:R1:W-:Y:S01]  /*19c0*/  STL [R1+0x30], RZ ;  /* 0x000030ff01007387 */ /* 0x0003e20000100800 */
[----:B------:R-:W-:Y:S02]  /*19d0*/  CS2R R222, SRZ ;  /* 0x0000000000de7805 */ /* 0x000fe4000001ff00 */
[----:B------:R-:W-:Y:S01]  /*19e0*/  CS2R R224, SRZ ;  /* 0x0000000000e07805 */ /* 0x000fe2000001ff00 */
[----:B------:R-:W-:Y:S01]  /*19f0*/  IMAD.MOV.U32 R226, RZ, RZ, RZ ;  /* 0x000000ffffe27224 */ /* 0x000fe200078e00ff */
[----:B------:R1:W-:Y:S01]  /*1a00*/  STL [R1+0x2c], RZ ;  /* 0x00002cff01007387 */ /* 0x0003e20000100800 */
[----:B------:R-:W-:Y:S01]  /*1a10*/  ULEA.HI UR10, UR9, UR9, URZ, 0x1 ;  /* 0x00000009090a7291 */ /* 0x000fe2000f8f083f */
[----:B------:R-:W-:Y:S01]  /*1a20*/  IMAD.U32 R227, RZ, RZ, UR4 ;  /* 0x00000004ffe37e24 */ /* 0x000fe2000f8e00ff */
[----:B------:R-:W-:Y:S01]  /*1a30*/  CS2R R88, SRZ ;  /* 0x0000000000587805 */ /* 0x000fe2000001ff00 */
[----:B------:R1:W-:Y:S01]  /*1a40*/  STL [R1+0x28], RZ ;  /* 0x000028ff01007387 */ /* 0x0003e20000100800 */
[----:B------:R-:W-:Y:S01]  /*1a50*/  ULOP3.LUT UR10, UR10, 0x1ffffe, URZ, 0xc0, !UPT ;  /* 0x001ffffe0a0a7892 */ /* 0x000fe2000f8ec03f */
[----:B------:R-:W-:-:S02]  /*1a60*/  CS2R R90, SRZ ;  /* 0x00000000005a7805 */ /* 0x000fc4000001ff00 */
[----:B------:R-:W-:Y:S01]  /*1a70*/  CS2R R92, SRZ ;  /* 0x00000000005c7805 */ /* 0x000fe2000001ff00 */
[----:B------:R1:W-:Y:S01]  /*1a80*/  STL [R1+0x24], RZ ;  /* 0x000024ff01007387 */ /* 0x0003e20000100800 */
[----:B------:R-:W-:Y:S01]  /*1a90*/  UIADD3 UR10, UR9, -UR10, URZ ;  /* 0x8000000a090a7290 */ /* 0x000fe2000fffe03f */
[----:B------:R-:W-:Y:S02]  /*1aa0*/  CS2R R94, SRZ ;  /* 0x00000000005e7805 */ /* 0x000fe4000001ff00 */
[----:B------:R-:W-:Y:S01]  /*1ab0*/  CS2R R96, SRZ ;  /* 0x0000000000607805 */ /* 0x000fe2000001ff00 */
[----:B------:R1:W-:Y:S01]  /*1ac0*/  STL [R1+0x20], RZ ;  /* 0x000020ff01007387 */ /* 0x0003e20000100800 */
[----:B------:R-:W-:Y:S01]  /*1ad0*/  ULEA UR10, UR10, UR14, 0xb ;  /* 0x0000000e0a0a7291 */ /* 0x000fe2000f8e583f */
[----:B------:R-:W-:Y:S02]  /*1ae0*/  CS2R R98, SRZ ;  /* 0x0000000000627805 */ /* 0x000fe4000001ff00 */
[----:B------:R-:W-:Y:S01]  /*1af0*/  CS2R R100, SRZ ;  /* 0x0000000000647805 */ /* 0x000fe2000001ff00 */
[----:B------:R1:W-:Y:S01]  /*1b00*/  STL [R1+0x1c], RZ ;  /* 0x00001cff01007387 */ /* 0x0003e20000100800 */
[----:B------:R-:W-:Y:S01]  /*1b10*/  UIADD3 UR10, UR10, 0x200, URZ ;  /* 0x000002000a0a7890 */ /* 0x000fe2000fffe03f */
[----:B------:R-:W-:-:S02]  /*1b20*/  CS2R R102, SRZ ;  /* 0x0000000000667805 */ /* 0x000fc4000001ff00 */
[----:B------:R-:W-:Y:S01]  /*1b30*/  CS2R R104, SRZ ;  /* 0x0000000000687805 */ /* 0x000fe2000001ff00 */
[----:B------:R1:W-:Y:S01]  /*1b40*/  STL [R1+0x18], RZ ;  /* 0x000018ff01007387 */ /* 0x0003e20000100800 */
[----:B------:R-:W-:Y:S01]  /*1b50*/  USHF.R.U32.HI UR10, URZ, 0x4, UR10 ;  /* 0x000000043f0a7899 */ /* 0x000fe2000801160a */
[----:B------:R-:W-:Y:S02]  /*1b60*/  CS2R R106, SRZ ;  /* 0x00000000006a7805 */ /* 0x000fe4000001ff00 */
[----:B------:R-:W-:Y:S01]  /*1b70*/  CS2R R108, SRZ ;  /* 0x00000000006c7805 */ /* 0x000fe2000001ff00 */
[----:B------:R1:W-:Y:S01]  /*1b80*/  STL [R1+0x14], RZ ;  /* 0x000014ff01007387 */ /* 0x0003e20000100800 */
[----:B------:R-:W-:Y:S01]  /*1b90*/  ULOP3.LUT UR15, UR10, 0x3fff, URZ, 0xc0, !UPT ;  /* 0x00003fff0a0f7892 */ /* 0x000fe2000f8ec03f */
        /* <DEDUP_REMOVED lines=18> */
[----:B------:R1:W-:Y:S01]  /*1cc0*/  STL [R1], RZ ;  /* 0x000000ff01007387 */ /* 0x0003e20000100800 */
[----:B------:R-:W-:-:S02]  /*1cd0*/  CS2R R138, SRZ ;  /* 0x00000000008a7805 */ /* 0x000fc4000001ff00 */
[----:B------:R-:W-:Y:S02]  /*1ce0*/  CS2R R140, SRZ ;  /* 0x00000000008c7805 */ /* 0x000fe4000001ff00 */
[----:B------:R-:W-:Y:S02]  /*1cf0*/  CS2R R142, SRZ ;  /* 0x00000000008e7805 */ /* 0x000fe4000001ff00 */
[----:B------:R-:W-:Y:S02]  /*1d00*/  CS2R R144, SRZ ;  /* 0x0000000000907805 */ /* 0x000fe4000001ff00 */
[----:B------:R-:W-:Y:S02]  /*1d10*/  CS2R R146, SRZ ;  /* 0x0000000000927805 */ /* 0x000fe4000001ff00 */
[----:B------:R-:W-:Y:S02]  /*1d20*/  CS2R R148, SRZ ;  /* 0x0000000000947805 */ /* 0x000fe4000001ff00 */
[----:B------:R-:W-:-:S02]  /*1d30*/  CS2R R150, SRZ ;  /* 0x0000000000967805 */ /* 0x000fc4000001ff00 */
[----:B------:R-:W-:Y:S02]  /*1d40*/  CS2R R24, SRZ ;  /* 0x0000000000187805 */ /* 0x000fe4000001ff00 */
[----:B------:R-:W-:Y:S02]  /*1d50*/  CS2R R26, SRZ ;  /* 0x00000000001a7805 */ /* 0x000fe4000001ff00 */
[----:B------:R-:W-:Y:S02]  /*1d60*/  CS2R R28, SRZ ;  /* 0x00000000001c7805 */ /* 0x000fe4000001ff00 */
[----:B----4-:R-:W-:Y:S02]  /*1d70*/  CS2R R30, SRZ ;  /* 0x00000000001e7805 */ /* 0x010fe4000001ff00 */
[----:B------:R-:W-:Y:S02]  /*1d80*/  CS2R R32, SRZ ;  /* 0x0000000000207805 */ /* 0x000fe4000001ff00 */
        /* <DEDUP_REMOVED lines=26> */
[----:B------:R-:W-:Y:S01]  /*1f30*/  CS2R R86, SRZ ;  /* 0x0000000000567805 */ /* 0x000fe2000001ff00 */
[----:B-1----:R-:W-:Y:S06]  /*1f40*/  @!P0 BRA `(.L_x_18) ;  /* 0x0000001000608947 */ /* 0x002fec0003800000 */
[----:B------:R-:W-:-:S06]  /*1f50*/  UISETP.NE.AND UP0, UPT, UR23, 0x3, UPT ;  /* 0x000000031700788c */ /* 0x000fcc000bf05270 */
[----:B------:R-:W-:-:S13]  /*1f60*/  PLOP3.LUT P1, PT, PT, PT, UP0, 0x80, 0x0 ;  /* 0x000000000000781c */ /* 0x000fda0003f2f008 */
[----:B------:R-:W-:Y:S05]  /*1f70*/  @!P1 BRA `(.L_x_19) ;  /* 0x0000000000049947 */ /* 0x000fea0003800000 */
[----:B------:R-:W-:Y:S01]  /*1f80*/  BPT.TRAP 0x1 ;  /* 0x000000040000795c */ /* 0x000fe20000300000 */
.L_x_19:
[----:B------:R-:W-:Y:S01]  /*1f90*/  ULEA UR7, UR5, UR14, 0x3 ;  /* 0x0000000e05077291 */ /* 0x000fe2000f8e183f */
[----:B------:R-:W-:-:S05]  /*1fa0*/  IMAD.U32 R0, RZ, RZ, UR4 ;  /* 0x00000004ff007e24 */ /* 0x000fca000f8e00ff */
[----:B------:R-:W-:-:S04]  /*1fb0*/  SHF.L.U32 R0, R0, 0x1f, RZ ;  /* 0x0000001f00007819 */ /* 0x000fc800000006ff */
[----:B------:R0:W1:Y:S01]  /*1fc0*/  SYNCS.PHASECHK.TRANS64.TRYWAIT P0, [UR7], R0 ;  /* 0x00000000ff0075a7 */ /* 0x0000620008000147 */
[----:B------:R-:W-:Y:S05]  /*1fd0*/  @!P1 BRA `(.L_x_20) ;  /* 0x0000000000049947 */ /* 0x000fea0003800000 */
[----:B------:R-:W-:Y:S01]  /*1fe0*/  BPT.TRAP 0x1 ;  /* 0x000000040000795c */ /* 0x000fe20000300000 */
.L_x_20:
[----:B------:R2:W-:Y:S01]  /*1ff0*/  STL [R1+0x74], RZ ;  /* 0x000074ff01007387 */ /* 0x0005e20000100800 */
[----:B------:R-:W-:Y:S01]  /*2000*/  UMOV UR6, 0x1 ;  /* 0x0000000100067882 */ /* 0x000fe20000000000 */
[----:B-1----:R-:W-:Y:S05]  /*2010*/  @P0 BRA `(.L_x_21) ;  /* 0x0000000000080947 */ /* 0x002fea0003800000 */
[----:B------:R-:W1:Y:S02]  /*2020*/  SYNCS.PHASECHK.TRANS64.TRYWAIT P0, [UR7], R0 ;  /* 0x00000000ff0075a7 */ /* 0x000e640008000147 */
[----:B-1----:R-:W-:Y:S05]  /*2030*/  @!P0 BRA `(.L_x_22) ;  /* 0x000000ec00988947 */ /* 0x002fea0003800000 */
.L_x_21:
[----:B------:R3:W-:Y:S01]  /*2040*/  STL [R1+0x70], RZ ;  /* 0x000070ff01007387 */ /* 0x0007e20000100800 */
[----:B------:R-:W-:Y:S01]  /*2050*/  UIADD3 UR7, UR14, 0x24200, URZ ;  /* 0x000242000e077890 */ /* 0x000fe2000fffe03f */
[----:B------:R-:W-:Y:S01]  /*2060*/  WARPGROUP.ARRIVE ;  /* 0x00000000000079c5 */ /* 0x000fe20000000000 */
[----:B------:R-:W-:Y:S01]  /*2070*/  ULOP3.LUT UR8, UR15, 0x10000, URZ, 0xfc, !UPT ;  /* 0x000100000f087892 */ /* 0x000fe2000f8efc3f */
[----:B------:R3:W-:Y:S01]  /*2080*/  STL [R1+0x6c], RZ ;  /* 0x00006cff01007387 */ /* 0x0007e20000100800 */
[----:B------:R-:W-:Y:S01]  /*2090*/  USHF.R.U32.HI UR7, URZ, 0x4, UR7 ;  /* 0x000000043f077899 */ /* 0x000fe20008011607 */
[----:B01----:R-:W-:Y:S01]  /*20a0*/  IMAD.MOV.U32 R0, RZ, RZ, RZ ;  /* 0x000000ffff007224 */ /* 0x003fe200078e00ff */
[----:B------:R-:W-:Y:S01]  /*20b0*/  ULEA UR8, UR5, UR8, 0x9 ;  /* 0x0000000805087291 */ /* 0x000fe2000f8e483f */
[----:B------:R3:W-:Y:S01]  /*20c0*/  STL [R1+0x68], RZ ;  /* 0x000068ff01007387 */ /* 0x0007e20000100800 */
[----:B------:R-:W-:Y:S01]  /*20d0*/  ULOP3.LUT UR7, UR7, 0x3fff, URZ, 0xc0, !UPT ;  /* 0x00003fff07077892 */ /* 0x000fe2000f8ec03f */
[----:B------:R-:W-:Y:S01]  /*20e0*/  CS2R R2, SRZ ;  /* 0x0000000000027805 */ /* 0x000fe2000001ff00 */
[----:B------:R-:W-:Y:S01]  /*20f0*/  UMOV UR9, 0xc0000010 ;  /* 0xc000001000097882 */ /* 0x000fe20000000000 */
[----:B------:R3:W-:Y:S01]  /*2100*/  STL [R1+0x64], RZ ;  /* 0x000064ff01007387 */ /* 0x0007e20000100800 */
[----:B------:R-:W-:Y:S01]  /*2110*/  ULOP3.LUT UR7, UR7, 0x10000, URZ, 0xfc, !UPT ;  /* 0x0001000007077892 */ /* 0x000fe2000f8efc3f */
[----:B------:R-:W-:Y:S01]  /*2120*/  CS2R R4, SRZ ;  /* 0x0000000000047805 */ /* 0x000fe2000001ff00 */
[----:B------:R-:W-:Y:S01]  /*2130*/  UMOV UR11, 0xc0000010 ;  /* 0xc0000010000b7882 */ /* 0x000fe20000000000 */
[----:B------:R3:W-:Y:S01]  /*2140*/  STL [R1+0x60], RZ ;  /* 0x000060ff01007387 */ /* 0x0007e20000100800 */
[----:B------:R-:W-:Y:S01]  /*2150*/  ULEA UR10, UR5, UR7, 0x8 ;  /* 0x00000007050a7291 */ /* 0x000fe2000f8e403f */
[----:B------:R-:W-:-:S02]  /*2160*/  CS2R R6, SRZ ;  /* 0x0000000000067805 */ /* 0x000fc4000001ff00 */
[----:B------:R-:W-:Y:S01]  /*2170*/  CS2R R8, SRZ ;  /* 0x0000000000087805 */ /* 0x000fe2000001ff00 */
[----:B------:R3:W-:Y:S01]  /*2180*/  STL [R1+0x5c], RZ ;  /* 0x00005cff01007387 */ /* 0x0007e20000100800 */
[----:B------:R-:W-:Y:S01]  /*2190*/  ULDC UR7, c[0x0][0x50c] ;  /* 0x0001430000077ab9 */ /* 0x000fe20000000800 */
[----:B------:R-:W-:Y:S01]  /*21a0*/  CS2R R10, SRZ ;  /* 0x00000000000a7805 */ /* 0x000fe2000001ff00 */
[----:B------:R-:W-:Y:S01]  /*21b0*/  UISETP.NE.AND UP0, UPT, UR7, 0x1, UPT ;  /* 0x000000010700788c */ /* 0x000fe2000bf05270 */
[----:B------:R3:W-:Y:S01]  /*21c0*/  STL [R1+0x58], RZ ;  /* 0x000058ff01007387 */ /* 0x0007e20000100800 */
[----:B------:R-:W-:Y:S01]  /*21d0*/  CS2R R12, SRZ ;  /* 0x00000000000c7805 */ /* 0x000fe2000001ff00 */
[----:B------:R-:W-:Y:S01]  /*21e0*/  QGMMA.64x128x32.F32.E5M2.E5M2 R88, gdesc[UR8], RZ, !UPT ;  /* 0x01e00000085879f3 */ /* 0x000fe2000c7038ff */
[----:B------:R-:W-:Y:S01]  /*21f0*/  USEL UR7, URZ, 0x1, UP0 ;  /* 0x000000013f077887 */ /* 0x000fe20008000000 */
[----:B------:R3:W-:Y:S01]  /*2200*/  STL [R1+0x54], RZ ;  /* 0x000054ff01007387 */ /* 0x0007e20000100800 */
[----:B------:R-:W-:Y:S01]  /*2210*/  UIADD3 UR8, UR8, 0x100, URZ ;  /* 0x0000010008087890 */ /* 0x000fe2000fffe03f */
[----:B------:R-:W-:Y:S01]  /*2220*/  CS2R R14, SRZ ;  /* 0x00000000000e7805 */ /* 0x000fe2000001ff00 */
[----:B------:R-:W-:Y:S01]  /*2230*/  UMOV UR9, 0xc0000010 ;  /* 0xc000001000097882 */ /* 0x000fe20000000000 */
[----:B------:R3:W-:Y:S01]  /*2240*/  STL [R1+0x50], RZ ;  /* 0x000050ff01007387 */ /* 0x0007e20000100800 */
[----:B------:R-:W-:-:S02]  /*2250*/  ISETP.NE.AND P0, PT, RZ, UR7, PT ;  /* 0x00000007ff007c0c */ /* 0x000fc4000bf05270 */
[----:B------:R-:W-:Y:S02]  /*2260*/  CS2R R16, SRZ ;  /* 0x0000000000107805 */ /* 0x000fe4000001ff00 */
[----:B------:R-:W-:Y:S01]  /*2270*/  CS2R R18, SRZ ;  /* 0x0000000000127805 */ /* 0x000fe2000001ff00 */
[----:B------:R3:W-:Y:S01]  /*2280*/  STL [R1+0x4c], RZ ;  /* 0x00004cff01007387 */ /* 0x0007e20000100800 */
[----:B------:R-:W-:Y:S01]  /*2290*/  CS2R R20, SRZ ;  /* 0x0000000000147805 */ /* 0x000fe2000001ff00 */
[----:B------:R-:W-:Y:S01]  /*22a0*/  QGMMA.64x128x32.F32.E5M2.E5M2 R24, gdesc[UR8], RZ, !UPT, gsb0 ;  /* 0x01e00000081879f3 */ /* 0x000fe2000c0038ff */
[----:B------:R-:W-:Y:S01]  /*22b0*/  CS2R R22, SRZ ;  /* 0x0000000000167805 */ /* 0x000fe2000001ff00 */
[----:B------:R3:W-:Y:S01]  /*22c0*/  STL [R1+0x48], RZ ;  /* 0x000048ff01007387 */ /* 0x0007e20000100800 */
[----:B------:R-:W-:Y:S02]  /*22d0*/  CS2R R152, SRZ ;  /* 0x0000000000987805 */ /* 0x000fe4000001ff00 */
        /* <DEDUP_REMOVED lines=47> */
[----:B------:R-:W-:Y:S01]  /*25d0*/  CS2R R224, SRZ ;  /* 0x0000000000e07805 */ /* 0x000fe2000001ff00 */
[----:B------:R-:W-:Y:S02]  /*25e0*/  IMAD.MOV.U32 R226, RZ, RZ, RZ ;  /* 0x000000ffffe27224 */ /* 0x000fe400078e00ff */
[----:B------:R3:W-:Y:S04]  /*25f0*/  STL [R1+0x14], RZ ;  /* 0x000014ff01007387 */ /* 0x0007e80000100800 */
[----:B------:R3:W-:Y:S04]  /*2600*/  STL [R1+0x10], RZ ;  /* 0x000010ff01007387 */ /* 0x0007e80000100800 */
[----:B------:R3:W-:Y:S04]  /*2610*/  STL [R1+0xc], RZ ;  /* 0x00000cff01007387 */ /* 0x0007e80000100800 */
[----:B------:R3:W-:Y:S04]  /*2620*/  STL [R1+0x8], RZ ;  /* 0x000008ff01007387 */ /* 0x0007e80000100800 */
[----:B------:R3:W-:Y:S04]  /*2630*/  STL [R1+0x4], RZ ;  /* 0x000004ff01007387 */ /* 0x0007e80000100800 */
[----:B------:R3:W-:Y:S01]  /*2640*/  STL [R1], RZ ;  /* 0x000000ff01007387 */ /* 0x0007e20000100800 */
[----:B------:R-:W-:Y:S05]  /*2650*/  @!P0 BRA `(.L_x_23) ;  /* 0x0000000800808947 */ /* 0x000fea0003800000 */
[----:B------:R-:W-:Y:S02]  /*2660*/  WARPGROUP.DEPBAR.LE gsb0, 0x0 ;  /* 0x00008000000079c5 */ /* 0x000fe40000010000 */
[----:B------:R-:W-:-:S01]  /*2670*/  FADD R227, RZ, R58 ;  /* 0x0000003affe37221 */ /* 0x000fc20000000000 */
[----:B------:R-:W-:Y:S01]  /*2680*/  FADD R226, RZ, R88 ;  /* 0x00000058ffe27221 */ /* 0x000fe20000000000 */
[----:B------:R-:W-:-:S01]  /*2690*/  FADD R225, RZ, R89 ;  /* 0x00000059ffe17221 */ /* 0x000fc20000000000 */
[----:B------:R-:W-:Y:S01]  /*26a0*/  FADD R224, RZ, R90 ;  /* 0x0000005affe07221 */ /* 0x000fe20000000000 */
[----:B------:R-:W-:-:S01]  /*26b0*/  FADD R223, RZ, R91 ;  /* 0x0000005bffdf7221 */ /* 0x000fc20000000000 */
[----:B------:R0:W-:Y:S01]  /*26c0*/  STL [R1], R227 ;  /* 0x000000e301007387 */ /* 0x0001e20000100800 */
[----:B------:R-:W-:-:S01]  /*26d0*/  FADD R222, RZ, R92 ;  /* 0x0000005cffde7221 */ /* 0x000fc20000000000 */
[----:B------:R-:W-:Y:S01]  /*26e0*/  FADD R221, RZ, R93 ;  /* 0x0000005dffdd7221 */ /* 0x000fe20000000000 */
[----:B------:R-:W-:-:S01]  /*26f0*/  FADD R220, RZ, R94 ;  /* 0x0000005effdc7221 */ /* 0x000fc20000000000 */
[----:B------:R-:W-:Y:S01]  /*2700*/  FADD R219, RZ, R95 ;  /* 0x0000005fffdb7221 */ /* 0x000fe20000000000 */
[----:B------:R-:W-:-:S01]  /*2710*/  FADD R218, RZ, R96 ;  /* 0x00000060ffda7221 */ /* 0x000fc20000000000 */
[----:B------:R-:W-:Y:S01]  /*2720*/  FADD R217, RZ, R97 ;  /* 0x00000061ffd97221 */ /* 0x000fe20000000000 */
[----:B------:R-:W-:-:S01]  /*2730*/  FADD R216, RZ, R98 ;  /* 0x00000062ffd87221 */ /* 0x000fc20000000000 */
[----:B------:R-:W-:Y:S01]  /*2740*/  FADD R215, RZ, R99 ;  /* 0x00000063ffd77221 */ /* 0x000fe20000000000 */
[----:B------:R-:W-:-:S01]  /*2750*/  FADD R214, RZ, R100 ;  /* 0x00000064ffd67221 */ /* 0x000fc20000000000 */
[----:B0-----:R-:W-:Y:S01]  /*2760*/  FADD R227, RZ, R59 ;  /* 0x0000003bffe37221 */ /* 0x001fe20000000000 */
[----:B------:R-:W-:-:S01]  /*2770*/  FADD R213, RZ, R101 ;  /* 0x00000065ffd57221 */ /* 0x000fc20000000000 */
[----:B------:R-:W-:Y:S01]  /*2780*/  FADD R212, RZ, R102 ;  /* 0x00000066ffd47221 */ /* 0x000fe20000000000 */
[----:B------:R-:W-:-:S01]  /*2790*/  FADD R211, RZ, R103 ;  /* 0x00000067ffd37221 */ /* 0x000fc20000000000 */
[----:B------:R-:W-:Y:S01]  /*27a0*/  FADD R210, RZ, R104 ;  /* 0x00000068ffd27221 */ /* 0x000fe20000000000 */
[----:B------:R0:W-:Y:S01]  /*27b0*/  STL [R1+0x4], R227 ;  /* 0x000004e301007387 */ /* 0x0001e20000100800 */
        /* <DEDUP_REMOVED lines=93> */
[----:B------:R-:W-:Y:S01]  /*2d90*/  UMOV UR6, URZ ;  /* 0x0000003f00067c82 */ /* 0x000fe20008000000 */
[----:B0-----:R-:W-:-:S05]  /*2da0*/  FADD R227, RZ, R66 ;  /* 0x00000042ffe37221 */ /* 0x001fca0000000000 */
[----:B------:R0:W-:Y:S02]  /*2db0*/  STL [R1+0x20], R227 ;  /* 0x000020e301007387 */ /* 0x0001e40000100800 */
        /* <DEDUP_REMOVED lines=42> */
.L_x_23:
[----:B------:R-:W-:-:S04]  /*3060*/  UIADD3 UR18, UR5, 0x1, URZ ;  /* 0x0000000105127890 */ /* 0x000fc8000fffe03f */
[----:B------:R-:W-:-:S04]  /*3070*/  UISETP.NE.AND UP0, UPT, UR18, 0x12, UPT ;  /* 0x000000121200788c */ /* 0x000fc8000bf05270 */
[----:B------:R-:W-:Y:S02]  /*3080*/  USEL UR8, URZ, 0x1, UP0 ;  /* 0x000000013f087887 */ /* 0x000fe40008000000 */
[----:B------:R-:W-:Y:S02]  /*3090*/  USEL UR18, UR18, URZ, UP0 ;  /* 0x0000003f12127287 */ /* 0x000fe40008000000 */
[----:B------:R-:W-:-:S06]  /*30a0*/  ULOP3.LUT UR8, UR4, UR8, URZ, 0x3c, !UPT ;  /* 0x0000000804087292 */ /* 0x000fcc000f8e3c3f */
[----:B0-----:R-:W-:Y:S01]  /*30b0*/  IMAD.U32 R227, RZ, RZ, UR8 ;  /* 0x00000008ffe37e24 */ /* 0x001fe2000f8e00ff */
[----:B------:R-:W-:-:S06]  /*30c0*/  UMOV UR8, 0x1 ;  /* 0x0000000100087882 */ /* 0x000fcc0000000000 */
.L_x_18:
[----:B------:R-:W-:-:S04]  /*30d0*/  UISETP.LT.AND UP0, UPT, UR12, 0x1, UPT ;  /* 0x000000010c00788c */ /* 0x000fc8000bf01270 */
[----:B------:R-:W-:-:S04]  /*30e0*/  USEL UR9, UR12, 0x1, UP0 ;  /* 0x000000010c097887 */ /* 0x000fc80008000000 */
[----:B------:R-:W-:-:S04]  /*30f0*/  UIADD3 UR9, UR12, -UR9, URZ ;  /* 0x800000090c097290 */ /* 0x000fc8000fffe03f */
[----:B------:R-:W-:-:S06]  /*3100*/  UISETP.GE.AND UP0, UPT, UR9, 0x1, UPT ;  /* 0x000000010900788c */ /* 0x000fcc000bf06270 */
[----:B------:R-:W-:-:S13]  /*3110*/  PLOP3.LUT P0, PT, PT, PT, UP0, 0x80, 0x0 ;  /* 0x000000000000781c */ /* 0x000fda0003f0f008 */
[----:B------:R-:W-:Y:S05]  /*3120*/  @!P0 BRA `(.L_x_24) ;  /* 0x00000010009c8947 */ /* 0x000fea0003800000 */
[----:B------:R-:W-:Y:S01]  /*3130*/  IMAD.U32 R228, RZ, RZ, UR9 ;  /* 0x00000009ffe47e24 */ /* 0x000fe2000f8e00ff */
[----:B------:R-:W-:Y:S01]  /*3140*/  UMOV UR19, UR5 ;  /* 0x0000000500137c82 */ /* 0x000fe20008000000 */
[----:B------:R-:W-:-:S05]  /*3150*/  ULDC UR24, c[0x0][0x50c] ;  /* 0x0001430000187ab9 */ /* 0x000fca0000000800 */
.L_x_32:
[----:B------:R-:W-:-:S06]  /*3160*/  UISETP.NE.AND UP0, UPT, UR23, 0x3, UPT ;  /* 0x000000031700788c */ /* 0x000fcc000bf05270 */
[----:B------:R-:W-:-:S13]  /*3170*/  PLOP3.LUT P1, PT, PT, PT, UP0, 0x80, 0x0 ;  /* 0x000000000000781c */ /* 0x000fda0003f2f008 */
[----:B-1---5:R-:W-:Y:S05]  /*3180*/  @!P1 BRA `(.L_x_25) ;  /* 0x0000000000049947 */ /* 0x022fea0003800000 */
[----:B------:R-:W-:Y:S01]  /*3190*/  BPT.TRAP 0x1 ;  /* 0x000000040000795c */ /* 0x000fe20000300000 */
.L_x_25:
[----:B------:R-:W0:Y:S01]  /*31a0*/  S2UR UR9, SR_CgaCtaId ;  /* 0x00000000000979c3 */ /* 0x000e220000008800 */
[----:B------:R-:W-:Y:S01]  /*31b0*/  UMOV UR14, 0x400 ;  /* 0x00000400000e7882 */ /* 0x000fe20000000000 */
[----:B------:R-:W-:Y:S01]  /*31c0*/  SHF.L.U32 R229, R227, 0x1f, RZ ;  /* 0x0000001fe3e57819 */ /* 0x000fe200000006ff */
[----:B0-----:R-:W-:-:S04]  /*31d0*/  ULEA UR14, UR9, UR14, 0x18 ;  /* 0x0000000e090e7291 */ /* 0x001fc8000f8ec03f */
[----:B------:R-:W-:-:S09]  /*31e0*/  ULEA UR9, UR18, UR14, 0x3 ;  /* 0x0000000e12097291 */ /* 0x000fd2000f8e183f */
[----:B------:R0:W1:Y:S01]  /*31f0*/  SYNCS.PHASECHK.TRANS64.TRYWAIT P0, [UR9], R229 ;  /* 0x000000e5ff0075a7 */ /* 0x0000620008000149 */
[----:B------:R-:W-:Y:S05]  /*3200*/  @!P1 BRA `(.L_x_26) ;  /* 0x0000000000049947 */ /* 0x000fea0003800000 */
[----:B------:R-:W-:Y:S01]  /*3210*/  BPT.TRAP 0x1 ;  /* 0x000000040000795c */ /* 0x000fe20000300000 */
.L_x_26:
[----:B-1----:R-:W-:Y:S05]  /*3220*/  @P0 BRA `(.L_x_27) ;  /* 0x0000000000080947 */ /* 0x002fea0003800000 */
[----:B------:R-:W1:Y:S02]  /*3230*/  SYNCS.PHASECHK.TRANS64.TRYWAIT P0, [UR9], R229 ;  /* 0x000000e5ff0075a7 */ /* 0x000e640008000149 */
[----:B-1----:R-:W-:Y:S05]  /*3240*/  @!P0 BRA `(.L_x_28) ;  /* 0x000000dc002c8947 */ /* 0x002fea0003800000 */
.L_x_27:
[----:B------:R-:W-:Y:S01]  /*3250*/  UIADD3 UR9, UR14, 0x24200, URZ ;  /* 0x000242000e097890 */ /* 0x000fe2000fffe03f */
[----:B------:R-:W-:Y:S01]  /*3260*/  WARPGROUP.ARRIVE ;  /* 0x00000000000079c5 */ /* 0x000fe20000000000 */
[----:B------:R-:W-:Y:S02]  /*3270*/  UISETP.NE.AND UP0, UPT, UR7, URZ, UPT ;  /* 0x0000003f0700728c */ /* 0x000fe4000bf05270 */
[----:B------:R-:W-:Y:S02]  /*3280*/  USHF.R.U32.HI UR9, URZ, 0x4, UR9 ;  /* 0x000000043f097899 */ /* 0x000fe40008011609 */
[----:B------:R-:W-:Y:S02]  /*3290*/  USEL UR8, UR8, URZ, !UP0 ;  /* 0x0000003f08087287 */ /* 0x000fe4000c000000 */
[----:B------:R-:W-:Y:S02]  /*32a0*/  ULOP3.LUT UR9, UR9, 0x3fff, URZ, 0xc0, !UPT ;  /* 0x00003fff09097892 */ /* 0x000fe4000f8ec03f */
[----:B------:R-:W-:-:S02]  /*32b0*/  ULOP3.LUT UR7, UR15, 0x10000, URZ, 0xfc, !UPT ;  /* 0x000100000f077892 */ /* 0x000fc4000f8efc3f */
[----:B------:R-:W-:Y:S02]  /*32c0*/  ULOP3.LUT UR9, UR9, 0x10000, URZ, 0xfc, !UPT ;  /* 0x0001000009097892 */ /* 0x000fe4000f8efc3f */
[----:B------:R-:W-:Y:S02]  /*32d0*/  UISETP.NE.U32.AND UP0, UPT, UR8, URZ, UPT ;  /* 0x0000003f0800728c */ /* 0x000fe4000bf05070 */
[----:B------:R-:W-:Y:S02]  /*32e0*/  ULEA UR8, UR18, UR7, 0x9 ;  /* 0x0000000712087291 */ /* 0x000fe4000f8e483f */
[----:B------:R-:W-:Y:S01]  /*32f0*/  ULEA UR10, UR18, UR9, 0x8 ;  /* 0x00000009120a7291 */ /* 0x000fe2000f8e403f */
[----:B------:R-:W-:Y:S02]  /*3300*/  UMOV UR11, 0xc0000010 ;  /* 0xc0000010000b7882 */ /* 0x000fe40000000000 */
[----:B------:R-:W-:Y:S01]  /*3310*/  UMOV UR9, 0xc0000010 ;  /* 0xc000001000097882 */ /* 0x000fe20000000000 */
[----:B------:R-:W-:-:S05]  /*3320*/  UIADD3 UR6, UR6, 0x1, URZ ;  /* 0x0000000106067890 */ /* 0x000fca000fffe03f */
[----:B------:R-:W-:Y:S01]  /*3330*/  QGMMA.64x128x32.F32.E5M2.E5M2 R88, gdesc[UR8], R88, UP0 ;  /* 0x01e00000085879f3 */ /* 0x000fe2000bf03858 */
[----:B------:R-:W-:Y:S01]  /*3340*/  UIADD3 UR8, UR8, 0x100, URZ ;  /* 0x0000010008087890 */ /* 0x000fe2000fffe03f */
[----:B------:R-:W-:-:S10]  /*3350*/  UMOV UR9, 0xc0000010 ;  /* 0xc000001000097882 */ /* 0x000fd40000000000 */
[----:B------:R-:W-:Y:S01]  /*3360*/  QGMMA.64x128x32.F32.E5M2.E5M2 R24, gdesc[UR8], R24, UP0, gsb0 ;  /* 0x01e00000081879f3 */ /* 0x000fe2000b803818 */
[----:B------:R-:W-:-:S04]  /*3370*/  UISETP.NE.AND UP0, UPT, UR6, UR24, UPT ;  /* 0x000000180600728c */ /* 0x000fc8000bf05270 */
[----:B------:R-:W-:-:S06]  /*3380*/  USEL UR7, URZ, 0x1, UP0 ;  /* 0x000000013f077887 */ /* 0x000fcc0008000000 */
[----:B------:R-:W-:Y:S01]  /*3390*/  ISETP.NE.AND P0, PT, RZ, UR7, PT ;  /* 0x00000007ff007c0c */ /* 0x000fe2000bf05270 */
[----:B------:R-:W-:-:S12]  /*33a0*/  WARPGROUP.DEPBAR.LE gsb0, 0x1 ;  /* 0x00008000000079c5 */ /* 0x000fd80000010100 */
[----:B------:R-:W-:Y:S05]  /*33b0*/  @!P0 BRA `(.L_x_29) ;  /* 0x0000000c00808947 */ /* 0x000fea0003800000 */
[----:B------:R-:W-:Y:S02]  /*33c0*/  WARPGROUP.DEPBAR.LE gsb0, 0x0 ;  /* 0x00008000000079c5 */ /* 0x000fe40000010000 */
[----:B------:R-:W-:-:S01]  /*33d0*/  FADD R226, R88, R226 ;  /* 0x000000e258e27221 */ /* 0x000fc20000000000 */
[----:B------:R-:W-:Y:S01]  /*33e0*/  FADD R225, R89, R225 ;  /* 0x000000e159e17221 */ /* 0x000fe20000000000 */
[----:B------:R1:W-:Y:S01]  /*33f0*/  STL [R1+0x90], R227 ;  /* 0x000090e301007387 */ /* 0x0003e20000100800 */
[----:B------:R-:W-:-:S01]  /*3400*/  FADD R224, R90, R224 ;  /* 0x000000e05ae07221 */ /* 0x000fc20000000000 */
[----:B------:R-:W-:Y:S01]  /*3410*/  FADD R223, R91, R223 ;  /* 0x000000df5bdf7221 */ /* 0x000fe20000000000 */
[----:B------:R-:W-:-:S01]  /*3420*/  FADD R222, R92, R222 ;  /* 0x000000de5cde7221 */ /* 0x000fc20000000000 */
[----:B------:R-:W-:Y:S01]  /*3430*/  FADD R221, R93, R221 ;  /* 0x000000dd5ddd7221 */ /* 0x000fe20000000000 */
[----:B-1----:R-:W4:Y:S04]  /*3440*/  LDL.LU R227, [R1+0x30] ;  /* 0x0000300001e37983 */ /* 0x002f280000300800 */
[----:B------:R1:W-:Y:S01]  /*3450*/  STL [R1+0x94], R226 ;  /* 0x000094e201007387 */ /* 0x0003e20000100800 */
[----:B------:R-:W-:-:S01]  /*3460*/  FADD R220, R94, R220 ;  /* 0x000000dc5edc7221 */ /* 0x000fc20000000000 */
[----:B------:R-:W-:-:S02]  /*3470*/  FADD R219, R95, R219 ;  /* 0x000000db5fdb7221 */ /* 0x000fc40000000000 */
[----:B-1----:R-:W2:Y:S04]  /*3480*/  LDL.LU R226, [R1+0x2c] ;  /* 0x00002c0001e27983 */ /* 0x002ea80000300800 */
[----:B------:R1:W-:Y:S01]  /*3490*/  STL [R1+0x98], R225 ;  /* 0x000098e101007387 */ /* 0x0003e20000100800 */
[----:B------:R-:W-:-:S03]  /*34a0*/  FADD R218, R96, R218 ;  /* 0x000000da60da7221 */ /* 0x000fc60000000000 */
[----:B-1----:R-:W3:Y:S04]  /*34b0*/  LDL.LU R225, [R1+0x28] ;  /* 0x0000280001e17983 */ /* 0x002ee80000300800 */
        /* <DEDUP_REMOVED lines=9> */
[----:B------:R1:W-:Y:S04]  /*3550*/  STL [R1+0xa8], R221 ;  /* 0x0000a8dd01007387 */ /* 0x0003e80000100800 */
        /* <DEDUP_REMOVED lines=12> */
[----:B-1----:R-:W3:Y:S01]  /*3620*/  LDL.LU R215, [R1] ;  /* 0x0000000001d77983 */ /* 0x002ee20000300800 */
[----:B------:R-:W-:-:S01]  /*3630*/  FADD R214, R100, R214 ;  /* 0x000000d664d67221 */ /* 0x000fc20000000000 */
[----:B------:R-:W-:Y:S01]  /*3640*/  FADD R213, R101, R213 ;  /* 0x000000d565d57221 */ /* 0x000fe20000000000 */
[----:B------:R-:W-:-:S01]  /*3650*/  FADD R212, R102, R212 ;  /* 0x000000d466d47221 */ /* 0x000fc20000000000 */
[----:B------:R-:W-:Y:S01]  /*3660*/  FADD R211, R103, R211 ;  /* 0x000000d367d37221 */ /* 0x000fe20000000000 */
[----:B------:R-:W-:-:S01]  /*3670*/  FADD R210, R104, R210 ;  /* 0x000000d268d27221 */ /* 0x000fc20000000000 */
[----:B------:R-:W-:Y:S01]  /*3680*/  STL [R1+0xc4], R214 ;  /* 0x0000c4d601007387 */ /* 0x000fe20000100800 */
        /* <DEDUP_REMOVED lines=11> */
[----:B------:R1:W-:Y:S01]  /*3740*/  STL [R1+0xd0], R211 ;  /* 0x0000d0d301007387 */ /* 0x0003e20000100800 */
[----:B------:R-:W-:-:S01]  /*3750*/  FADD R200, R114, R200 ;  /* 0x000000c872c87221 */ /* 0x000fc20000000000 */
[----:B------:R-:W-:Y:S01]  /*3760*/  FADD R199, R115, R199 ;  /* 0x000000c773c77221 */ /* 0x000fe20000000000 */
        /* <DEDUP_REMOVED lines=69> */
[----:B-----5:R-:W-:Y:S01]  /*3bc0*/  FADD R0, R57, R0 ;  /* 0x0000000039007221 */ /* 0x020fe20000000000 */
[----:B----4-:R-:W-:-:S01]  /*3bd0*/  FADD R227, R70, R227 ;  /* 0x000000e346e37221 */ /* 0x010fc20000000000 */
[----:B--2---:R-:W-:Y:S01]  /*3be0*/  FADD R226, R69, R226 ;  /* 0x000000e245e27221 */ /* 0x004fe20000000000 */
[----:B---3--:R-:W-:-:S01]  /*3bf0*/  FADD R225, R68, R225 ;  /* 0x000000e144e17221 */ /* 0x008fc20000000000 */
        /* <DEDUP_REMOVED lines=9> */
[----:B------:R-:W-:-:S05]  /*3c90*/  FADD R215, R58, R215 ;  /* 0x000000d73ad77221 */ /* 0x000fca0000000000 */
[----:B------:R2:W-:Y:S04]  /*3ca0*/  STL [R1], R215 ;  /* 0x000000d701007387 */ /* 0x0005e80000100800 */
[----:B------:R3:W-:Y:S04]  /*3cb0*/  STL [R1+0x4], R216 ;  /* 0x000004d801007387 */ /* 0x0007e80000100800 */
        /* <DEDUP_REMOVED lines=8> */
[----:B-1----:R-:W4:Y:S04]  /*3d40*/  LDL.LU R211, [R1+0x34] ;  /* 0x0000340001d37983 */ /* 0x002f280000300800 */
[----:B------:R1:W-:Y:S04]  /*3d50*/  STL [R1+0x28], R225 ;  /* 0x000028e101007387 */ /* 0x0003e80000100800 */
[----:B------:R-:W4:Y:S04]  /*3d60*/  LDL.LU R212, [R1+0x38] ;  /* 0x0000380001d47983 */ /* 0x000f280000300800 */
[----:B------:R1:W-:Y:S04]  /*3d70*/  STL [R1+0x2c], R226 ;  /* 0x00002ce201007387 */ /* 0x0003e80000100800 */
[----:B------:R-:W4:Y:S04]  /*3d80*/  LDL.LU R213, [R1+0x3c] ;  /* 0x00003c0001d57983 */ /* 0x000f280000300800 */
[----:B------:R1:W-:Y:S04]  /*3d90*/  STL [R1+0x30], R227 ;  /* 0x000030e301007387 */ /* 0x0003e80000100800 */
[----:B------:R-:W4:Y:S04]  /*3da0*/  LDL.LU R214, [R1+0x40] ;  /* 0x0000400001d67983 */ /* 0x000f280000300800 */
[----:B--2---:R-:W2:Y:S04]  /*3db0*/  LDL.LU R215, [R1+0x44] ;  /* 0x0000440001d77983 */ /* 0x004ea80000300800 */
[----:B---3--:R-:W3:Y:S04]  /*3dc0*/  LDL.LU R216, [R1+0x48] ;  /* 0x0000480001d87983 */ /* 0x008ee80000300800 */
[----:B----4-:R-:W4:Y:S04]  /*3dd0*/  LDL.LU R217, [R1+0x4c] ;  /* 0x00004c0001d97983 */ /* 0x010f280000300800 */
[----:B0-----:R-:W4:Y:S04]  /*3de0*/  LDL.LU R218, [R1+0x50] ;  /* 0x0000500001da7983 */ /* 0x001f280000300800 */
[----:B------:R-:W4:Y:S04]  /*3df0*/  LDL.LU R219, [R1+0x54] ;  /* 0x0000540001db7983 */ /* 0x000f280000300800 */
[----:B------:R-:W4:Y:S04]  /*3e00*/  LDL.LU R220, [R1+0x58] ;  /* 0x0000580001dc7983 */ /* 0x000f280000300800 */
[----:B------:R-:W4:Y:S04]  /*3e10*/  LDL.LU R221, [R1+0x5c] ;  /* 0x00005c0001dd7983 */ /* 0x000f280000300800 */
[----:B------:R-:W4:Y:S04]  /*3e20*/  LDL.LU R222, [R1+0x60] ;  /* 0x0000600001de7983 */ /* 0x000f280000300800 */
[----:B------:R-:W4:Y:S04]  /*3e30*/  LDL.LU R223, [R1+0x64] ;  /* 0x0000640001df7983 */ /* 0x000f280000300800 */
[----:B------:R-:W4:Y:S04]  /*3e40*/  LDL.LU R224, [R1+0x68] ;  /* 0x0000680001e07983 */ /* 0x000f280000300800 */
[----:B-1----:R-:W4:Y:S04]  /*3e50*/  LDL.LU R225, [R1+0x6c] ;  /* 0x00006c0001e17983 */ /* 0x002f280000300800 */
[----:B------:R-:W4:Y:S04]  /*3e60*/  LDL.LU R226, [R1+0x70] ;  /* 0x0000700001e27983 */ /* 0x000f280000300800 */
[----:B------:R-:W4:Y:S01]  /*3e70*/  LDL.LU R227, [R1+0x74] ;  /* 0x0000740001e37983 */ /* 0x000f220000300800 */
[----:B------:R-:W-:-:S05]  /*3e80*/  FADD R211, R71, R211 ;  /* 0x000000d347d37221 */ /* 0x000fca0000000000 */
[----:B------:R0:W-:Y:S01]  /*3e90*/  STL [R1+0x34], R211 ;  /* 0x000034d301007387 */ /* 0x0001e20000100800 */
[----:B------:R-:W-:-:S03]  /*3ea0*/  FADD R212, R72, R212 ;  /* 0x000000d448d47221 */ /* 0x000fc60000000000 */
[----:B0-----:R1:W5:Y:S01]  /*3eb0*/  LDL.LU R211, [R1+0xd0] ;  /* 0x0000d00001d37983 */ /* 0x0013620000300800 */
[----:B------:R-:W-:-:S03]  /*3ec0*/  FADD R213, R73, R213 ;  /* 0x000000d549d57221 */ /* 0x000fc60000000000 */
[----:B------:R0:W-:Y:S01]  /*3ed0*/  STL [R1+0x38], R212 ;  /* 0x000038d401007387 */ /* 0x0001e20000100800 */
[----:B------:R-:W-:-:S01]  /*3ee0*/  FADD R214, R74, R214 ;  /* 0x000000d64ad67221 */ /* 0x000fc20000000000 */
[----:B--2---:R-:W-:Y:S02]  /*3ef0*/  FADD R215, R75, R215 ;  /* 0x000000d74bd77221 */ /* 0x004fe40000000000 */
[----:B0-----:R1:W5:Y:S01]  /*3f00*/  LDL.LU R212, [R1+0xcc] ;  /* 0x0000cc0001d47983 */ /* 0x0013620000300800 */
[----:B---3--:R-:W-:-:S03]  /*3f10*/  FADD R216, R76, R216 ;  /* 0x000000d84cd87221 */ /* 0x008fc60000000000 */
[----:B------:R0:W-:Y:S01]  /*3f20*/  STL [R1+0x3c], R213 ;  /* 0x00003cd501007387 */ /* 0x0001e20000100800 */
[----:B----4-:R-:W-:-:S03]  /*3f30*/  FADD R217, R77, R217 ;  /* 0x000000d94dd97221 */ /* 0x010fc60000000000 */
[----:B0-----:R1:W5:Y:S01]  /*3f40*/  LDL.LU R213, [R1+0xc8] ;  /* 0x0000c80001d57983 */ /* 0x0013620000300800 */
[----:B------:R-:W-:-:S03]  /*3f50*/  FADD R218, R78, R218 ;  /* 0x000000da4eda7221 */ /* 0x000fc60000000000 */
[----:B------:R0:W-:Y:S01]  /*3f60*/  STL [R1+0x40], R214 ;  /* 0x000040d601007387 */ /* 0x0001e20000100800 */
[----:B------:R-:W-:-:S01]  /*3f70*/  FADD R219, R79, R219 ;  /* 0x000000db4fdb7221 */ /* 0x000fc20000000000 */
[----:B------:R-:W-:Y:S02]  /*3f80*/  FADD R220, R80, R220 ;  /* 0x000000dc50dc7221 */ /* 0x000fe40000000000 */
[----:B0-----:R1:W5:Y:S04]  /*3f90*/  LDL.LU R214, [R1+0xc4] ;  /* 0x0000c40001d67983 */ /* 0x0013680000300800 */
[----:B------:R0:W-:Y:S01]  /*3fa0*/  STL [R1+0x44], R215 ;  /* 0x000044d701007387 */ /* 0x0001e20000100800 */
[----:B------:R-:W-:-:S01]  /*3fb0*/  FADD R221, R81, R221 ;  /* 0x000000dd51dd7221 */ /* 0x000fc20000000000 */
[----:B------:R-:W-:-:S02]  /*3fc0*/  FADD R222, R82, R222 ;  /* 0x000000de52de7221 */ /* 0x000fc40000000000 */
[----:B0-----:R1:W5:Y:S04]  /*3fd0*/  LDL.LU R215, [R1+0xc0] ;  /* 0x0000c00001d77983 */ /* 0x0013680000300800 */
[----:B------:R0:W-:Y:S01]  /*3fe0*/  STL [R1+0x48], R216 ;  /* 0x000048d801007387 */ /* 0x0001e20000100800 */
[----:B------:R-:W-:-:S03]  /*3ff0*/  FADD R223, R83, R223 ;  /* 0x000000df53df7221 */ /* 0x000fc60000000000 */
        /* <DEDUP_REMOVED lines=13> */
[----:B------:R0:W-:Y:S04]  /*40d0*/  STL [R1+0x5c], R221 ;  /* 0x00005cdd01007387 */ /* 0x0001e80000100800 */
        /* <DEDUP_REMOVED lines=12> */
[----:B0-----:R1:W5:Y:S01]  /*41a0*/  LDL.LU R227, [R1+0x90] ;  /* 0x0000900001e37983 */ /* 0x0013620000300800 */
[----:B------:R-:W-:-:S05]  /*41b0*/  UMOV UR6, URZ ;  /* 0x0000003f00067c82 */ /* 0x000fca0008000000 */
.L_x_29:
[----:B------:R-:W-:Y:S05]  /*41c0*/  @!P1 BRA `(.L_x_30) ;  /* 0x0000000000049947 */ /* 0x000fea0003800000 */
[----:B------:R-:W-:Y:S01]  /*41d0*/  BPT.TRAP 0x1 ;  /* 0x000000040000795c */ /* 0x000fe20000300000 */
.L_x_30:
[----:B------:R4:W-:Y:S04]  /*41e0*/  STL [R1+0x94], R2 ;  /* 0x0000940201007387 */ /* 0x0009e80000100800 */
[----:B----4-:R-:W4:Y:S04]  /*41f0*/  LDL R2, [R1+0x78] ;  /* 0x0000780001027983 */ /* 0x010f280000100800 */
[----:B-----5:R0:W-:Y:S04]  /*4200*/  STL [R1+0x90], R0 ;  /* 0x0000900001007387 */ /* 0x0201e80000100800 */
[----:B0-----:R-:W2:Y:S01]  /*4210*/  LDL R0, [R1+0x7c] ;  /* 0x00007c0001007983 */ /* 0x001ea20000100800 */
[----:B------:R-:W-:Y:S01]  /*4220*/  IMAD.U32 R229, RZ, RZ, UR19 ;  /* 0x00000013ffe57e24 */ /* 0x000fe2000f8e00ff */
[----:B----4-:R-:W-:-:S02]  /*4230*/  ISETP.NE.AND P0, PT, R2, RZ, PT ;  /* 0x000000ff0200720c */ /* 0x010fc40003f05270 */
[----:B------:R0:W5:Y:S11]  /*4240*/  LDL.LU R2, [R1+0x94] ;  /* 0x0000940001027983 */ /* 0x0001760000300800 */
[----:B------:R-:W-:-:S05]  /*4250*/  @P0 LEA R229, R229, UR14, 0x3 ;  /* 0x0000000ee5e50c11 */ /* 0x000fca000f8e18ff */
[----:B------:R-:W-:-:S05]  /*4260*/  @P0 VIADD R229, R229, 0x90 ;  /* 0x00000090e5e50836 */ /* 0x000fca0000000000 */
[----:B--2---:R-:W-:Y:S02]  /*4270*/  @P0 PRMT R229, R0, 0x654, R229 ;  /* 0x0000065400e50816 */ /* 0x004fe400000000e5 */
[----:B------:R0:W5:Y:S01]  /*4280*/  LDL.LU R0, [R1+0x90] ;  /* 0x0000900001007983 */ /* 0x0001620000300800 */
[----:B------:R-:W-:Y:S01]  /*4290*/  UISETP.GT.U32.AND UP0, UPT, UR13, 0x1, UPT ;  /* 0x000000010d00788c */ /* 0x000fe2000bf04070 */
[----:B------:R0:W-:Y:S05]  /*42a0*/  @P0 SYNCS.ARRIVE.TRANS64.RED.A1T0 RZ, [R229+URZ], RZ ;  /* 0x000000ffe5ff09a7 */ /* 0x0001ea000810043f */
[----:B------:R-:W-:-:S13]  /*42b0*/  PLOP3.LUT P0, PT, PT, PT, UP0, 0x80, 0x0 ;  /* 0x000000000000781c */ /* 0x000fda0003f0f008 */
[----:B0-----:R-:W-:Y:S05]  /*42c0*/  @P0 BRA `(.L_x_31) ;  /* 0x0000000000040947 */ /* 0x001fea0003800000 */
[----:B------:R-:W-:Y:S01]  /*42d0*/  BPT.TRAP 0x1 ;  /* 0x000000040000795c */ /* 0x000fe20000300000 */
.L_x_31:
[----:B------:R-:W-:Y:S01]  /*42e0*/  UIADD3 UR18, UR18, 0x1, URZ ;  /* 0x0000000112127890 */ /* 0x000fe2000fffe03f */
[C---:B------:R-:W-:Y:S01]  /*42f0*/  ISETP.GT.AND P0, PT, R228.reuse, 0x1, PT ;  /* 0x00000001e400780c */ /* 0x040fe20003f04270 */
[----:B------:R-:W-:Y:S01]  /*4300*/  UIADD3 UR19, UR19, 0x1, URZ ;  /* 0x0000000113137890 */ /* 0x000fe2000fffe03f */
[----:B------:R-:W-:Y:S01]  /*4310*/  VIADD R228, R228, 0xffffffff ;  /* 0xffffffffe4e47836 */ /* 0x000fe20000000000 */
[----:B------:R-:W-:Y:S02]  /*4320*/  UISETP.NE.AND UP0, UPT, UR18, 0x12, UPT ;  /* 0x000000121200788c */ /* 0x000fe4000bf05270 */
[----:B------:R-:W-:Y:S02]  /*4330*/  UISETP.NE.AND UP1, UPT, UR19, 0x12, UPT ;  /* 0x000000121300788c */ /* 0x000fe4000bf25270 */
[----:B------:R-:W-:Y:S02]  /*4340*/  USEL UR8, URZ, 0x1, UP0 ;  /* 0x000000013f087887 */ /* 0x000fe40008000000 */
[----:B------:R-:W-:-:S02]  /*4350*/  USEL UR18, UR18, URZ, UP0 ;  /* 0x0000003f12127287 */ /* 0x000fc40008000000 */
[----:B------:R-:W-:Y:S02]  /*4360*/  USEL UR19, UR19, URZ, UP1 ;  /* 0x0000003f13137287 */ /* 0x000fe40008800000 */
[----:B------:R-:W-:Y:S01]  /*4370*/  LOP3.LUT R227, R227, UR8, RZ, 0x3c, !PT ;  /* 0x00000008e3e37c12 */ /* 0x000fe2000f8e3cff */
[----:B------:R-:W-:Y:S01]  /*4380*/  UMOV UR8, 0x1 ;  /* 0x0000000100087882 */ /* 0x000fe20000000000 */
[----:B------:R-:W-:Y:S08]  /*4390*/  @P0 BRA `(.L_x_32) ;  /* 0xffffffec00700947 */ /* 0x000ff0000383ffff */
.L_x_24:
[----:B------:R-:W-:-:S04]  /*43a0*/  UISETP.NE.AND UP0, UPT, UR6, URZ, UPT ;  /* 0x0000003f0600728c */ /* 0x000fc8000bf05270 */
[----:B------:R-:W-:-:S06]  /*43b0*/  USEL UR6, URZ, 0x1, !UP0 ;  /* 0x000000013f067887 */ /* 0x000fcc000c000000 */
[----:B------:R-:W-:-:S13]  /*43c0*/  ISETP.NE.AND P0, PT, RZ, UR6, PT ;  /* 0x00000006ff007c0c */ /* 0x000fda000bf05270 */
[----:B------:R-:W-:Y:S05]  /*43d0*/  @!P0 BRA `(.L_x_33) ;  /* 0x0000000c00dc8947 */ /* 0x000fea0003800000 */
[----:B------:R-:W4:Y:S04]  /*43e0*/  LDL.LU R227, [R1+0x74] ;  /* 0x0000740001e37983 */ /* 0x000f280000300800 */
[----:B----4-:R0:W-:Y:S04]  /*43f0*/  STL [R1+0x90], R227 ;  /* 0x000090e301007387 */ /* 0x0101e80000100800 */
[----:B0-----:R-:W4:Y:S04]  /*4400*/  LDL.LU R227, [R1+0x70] ;  /* 0x0000700001e37983 */ /* 0x001f280000300800 */
        /* <DEDUP_REMOVED lines=55> */
[----:B0-----:R-:W4:Y:S01]  /*4780*/  LDL.LU R227, [R1] ;  /* 0x0000000001e37983 */ /* 0x001f220000300800 */
[----:B------:R-:W-:-:S02]  /*4790*/  WARPGROUP.DEPBAR.LE gsb0, 0x0 ;  /* 0x00008000000079c5 */ /* 0x000fc40000010000 */
[----:B------:R-:W-:Y:S01]  /*47a0*/  FADD R226, R88, R226 ;  /* 0x000000e258e27221 */ /* 0x000fe20000000000 */
        /* <DEDUP_REMOVED lines=95> */
[----:B-----5:R-:W-:Y:S01]  /*4da0*/  FADD R2, R56, R2 ;  /* 0x0000000238027221 */ /* 0x020fe20000000000 */
[----:B------:R-:W-:Y:S01]  /*4db0*/  FADD R0, R57, R0 ;  /* 0x0000000039007221 */ /* 0x000fe20000000000 */
[----:B----4-:R-:W-:-:S05]  /*4dc0*/  FADD R227, R58, R227 ;  /* 0x000000e33ae37221 */ /* 0x010fca0000000000 */
[----:B------:R0:W-:Y:S04]  /*4dd0*/  STL [R1], R227 ;  /* 0x000000e301007387 */ /* 0x0001e80000100800 */
[----:B0-----:R-:W4:Y:S02]  /*4de0*/  LDL.LU R227, [R1+0x100] ;  /* 0x0001000001e37983 */ /* 0x001f240000300800 */
[----:B----4-:R-:W-:-:S05]  /*4df0*/  FADD R227, R59, R227 ;  /* 0x000000e33be37221 */ /* 0x010fca0000000000 */
[----:B------:R0:W-:Y:S04]  /*4e00*/  STL [R1+0x4], R227 ;  /* 0x000004e301007387 */ /* 0x0001e80000100800 */
        /* <DEDUP_REMOVED lines=83> */
[----:B------:R0:W-:Y:S02]  /*5340*/  STL [R1+0x74], R227 ;  /* 0x000074e301007387 */ /* 0x0001e40000100800 */
.L_x_33:
[----:B------:R-:W-:Y:S02]  /*5350*/  WARPGROUP.DEPBAR.LE gsb0, 0x0 ;  /* 0x00008000000079c5 */ /* 0x000fe40000010000 */
[----:B------:R-:W4:Y:S02]  /*5360*/  LDC R24, c[0x0][0x28c] ;  /* 0x0000a300ff187b82 */ /* 0x000f240000000800 */
[----:B----4-:R-:W-:-:S13]  /*5370*/  ISETP.GE.AND P0, PT, R24, 0x1, PT ;  /* 0x000000011800780c */ /* 0x010fda0003f06270 */
[----:B------:R-:W-:Y:S05]  /*5380*/  @!P0 BRA `(.L_x_34) ;  /* 0x0000000000648947 */ /* 0x000fea0003800000 */
[----:B------:R-:W-:-:S06]  /*5390*/  UISETP.NE.AND UP0, UPT, UR23, 0x3, UPT ;  /* 0x000000031700788c */ /* 0x000fcc000bf05270 */
[----:B------:R-:W-:-:S13]  /*53a0*/  PLOP3.LUT P0, PT, PT, PT, UP0, 0x80, 0x0 ;  /* 0x000000000000781c */ /* 0x000fda0003f0f008 */
[----:B------:R-:W-:Y:S05]  /*53b0*/  @!P0 BRA `(.L_x_35) ;  /* 0x0000000000048947 */ /* 0x000fea0003800000 */
[----:B------:R-:W-:Y:S01]  /*53c0*/  BPT.TRAP 0x1 ;  /* 0x000000040000795c */ /* 0x000fe20000300000 */
.L_x_35:
[----:B0-----:R-:W4:Y:S01]  /*53d0*/  LDL R227, [R1+0x78] ;  /* 0x0000780001e37983 */ /* 0x001f220000100800 */
[----:B------:R-:W-:Y:S01]  /*53e0*/  BSSY B0, `(.L_x_36) ;  /* 0x000000f000007945 */ /* 0x000fe20003800000 */
[----:B----4-:R-:W-:-:S13]  /*53f0*/  ISETP.NE.AND P0, PT, R227, RZ, PT ;  /* 0x000000ffe300720c */ /* 0x010fda0003f05270 */
[----:B------:R-:W-:Y:S05]  /*5400*/  @!P0 BRA `(.L_x_37) ;  /* 0x0000000000308947 */ /* 0x000fea0003800000 */
[----:B------:R-:W4:Y:S01]  /*5410*/  LDL R227, [R1+0x7c] ;  /* 0x00007c0001e37983 */ /* 0x000f220000100800 */
[----:B------:R-:W-:-:S04]  /*5420*/  UISETP.LT.AND UP0, UPT, UR12, 0x1, UPT ;  /* 0x000000010c00788c */ /* 0x000fc8000bf01270 */
[----:B------:R-:W-:-:S04]  /*5430*/  USEL UR8, UR12, 0x1, UP0 ;  /* 0x000000010c087887 */ /* 0x000fc80008000000 */
[----:B------:R-:W-:-:S04]  /*5440*/  UIADD3 UR8, UR5, UR12, -UR8 ;  /* 0x0000000c05087290 */ /* 0x000fc8000fffe808 */
[----:B------:R-:W-:-:S04]  /*5450*/  UIMAD.WIDE.U32 UR6, UR8, 0x38e38e39, URZ ;  /* 0x38e38e39080678a5 */ /* 0x000fc8000f8e003f */
[----:B------:R-:W-:-:S04]  /*5460*/  USHF.R.U32.HI UR6, URZ, 0x2, UR7 ;  /* 0x000000023f067899 */ /* 0x000fc80008011607 */
[----:B------:R-:W-:-:S04]  /*5470*/  UIMAD UR8, UR6, -0x12, UR8 ;  /* 0xffffffee060878a4 */ /* 0x000fc8000f8e0208 */
[----:B------:R-:W-:-:S04]  /*5480*/  ULEA UR8, UR8, UR14, 0x3 ;  /* 0x0000000e08087291 */ /* 0x000fc8000f8e183f */
[----:B------:R-:W-:-:S06]  /*5490*/  UIADD3 UR8, UR8, 0x90, URZ ;  /* 0x0000009008087890 */ /* 0x000fcc000fffe03f */
[----:B------:R-:W-:-:S05]  /*54a0*/  IMAD.U32 R24, RZ, RZ, UR8 ;  /* 0x00000008ff187e24 */ /* 0x000fca000f8e00ff */
[----:B----4-:R-:W-:-:S04]  /*54b0*/  PRMT R24, R227, 0x654, R24 ;  /* 0x00000654e3187816 */ /* 0x010fc80000000018 */
[----:B------:R0:W-:Y:S03]  /*54c0*/  SYNCS.ARRIVE.TRANS64.RED.A1T0 RZ, [R24+URZ], RZ ;  /* 0x000000ff18ff79a7 */ /* 0x0001e6000810043f */
.L_x_37:
[----:B------:R-:W-:Y:S05]  /*54d0*/  BSYNC B0 ;  /* 0x0000000000007941 */ /* 0x000fea0003800000 */
.L_x_36:
[----:B------:R-:W-:-:S06]  /*54e0*/  UISETP.GT.U32.AND UP0, UPT, UR13, 0x1, UPT ;  /* 0x000000010d00788c */ /* 0x000fcc000bf04070 */
[----:B------:R-:W-:-:S13]  /*54f0*/  PLOP3.LUT P0, PT, PT, PT, UP0, 0x80, 0x0 ;  /* 0x000000000000781c */ /* 0x000fda0003f0f008 */
[----:B------:R-:W-:Y:S05]  /*5500*/  @P0 BRA `(.L_x_34) ;  /* 0x0000000000040947 */ /* 0x000fea0003800000 */
[----:B------:R-:W-:Y:S01]  /*5510*/  BPT.TRAP 0x1 ;  /* 0x000000040000795c */ /* 0x000fe20000300000 */
.L_x_34:
[----:B-----5:R4:W-:Y:S01]  /*5520*/  STL [R1+0x94], R2 ;  /* 0x0000940201007387 */ /* 0x0209e20000100800 */
[----:B------:R-:W1:Y:S01]  /*5530*/  LDC R29, c[0x0][0x288] ;  /* 0x0000a200ff1d7b82 */ /* 0x000e620000000800 */
[----:B------:R-:W-:Y:S02]  /*5540*/  UIADD3 UR9, UR12, UR5, URZ ;  /* 0x000000050c097290 */ /* 0x000fe4000fffe03f */
[----:B------:R-:W-:Y:S01]  /*5550*/  USHF.R.S32.HI UR10, URZ, 0x1f, UR22 ;  /* 0x0000001f3f0a7899 */ /* 0x000fe20008011416 */
[----:B------:R-:W-:Y:S01]  /*5560*/  ULDC.64 UR6, c[0x0][0x5d0] ;  /* 0x0001740000067ab9 */ /* 0x000fe20000000a00 */
[----:B------:R-:W-:Y:S01]  /*5570*/  ULDC UR11, c[0x0][0x284] ;  /* 0x0000a100000b7ab9 */ /* 0x000fe20000000800 */
[----:B----4-:R-:W4:Y:S04]  /*5580*/  LDL.LU R2, [R1+0x88] ;  /* 0x0000880001027983 */ /* 0x010f280000300800 */
[----:B------:R2:W-:Y:S04]  /*5590*/  STL [R1+0x90], R0 ;  /* 0x0000900001007387 */ /* 0x0005e80000100800 */
[----:B0-----:R-:W3:Y:S01]  /*55a0*/  LDL.LU R227, [R1+0x8c] ;  /* 0x00008c0001e37983 */ /* 0x001ee20000300800 */
[----:B--2---:R-:W0:Y:S02]  /*55b0*/  S2R R0, SR_TID.X ;  /* 0x0000000000007919 */ /* 0x004e240000002100 */
[----:B0-----:R-:W-:-:S02]  /*55c0*/  SHF.R.U32.HI R24, RZ, 0x2, R0 ;  /* 0x00000002ff187819 */ /* 0x001fc40000011600 */
[----:B------:R-:W-:Y:S02]  /*55d0*/  LOP3.LUT R26, R0, 0x60, RZ, 0xc0, !PT ;  /* 0x00000060001a7812 */ /* 0x000fe400078ec0ff */
[----:B------:R-:W-:Y:S02]  /*55e0*/  SHF.R.U32.HI R27, RZ, 0x7, R0 ;  /* 0x00000007ff1b7819 */ /* 0x000fe40000011600 */
[----:B------:R-:W-:Y:S02]  /*55f0*/  LOP3.LUT R25, R24, 0x7, RZ, 0xc0, !PT ;  /* 0x0000000718197812 */ /* 0x000fe400078ec0ff */
[----:B------:R-:W-:Y:S02]  /*5600*/  SHF.R.U32.HI R28, RZ, 0x1, R26 ;  /* 0x00000001ff1c7819 */ /* 0x000fe4000001161a */
[----:B------:R-:W-:Y:S02]  /*5610*/  LOP3.LUT R24, R27, 0x1, RZ, 0xc0, !PT ;  /* 0x000000011b187812 */ /* 0x000fe400078ec0ff */
[----:B------:R-:W-:Y:S01]  /*5620*/  IADD3 R27, RZ, -R28, -R25 ;  /* 0x8000001cff1b7210 */ /* 0x000fe20007ffe819 */
[----:B------:R-:W-:-:S02]  /*5630*/  IMAD.SHL.U32 R32, R0, 0x2, RZ ;  /* 0x0000000200207824 */ /* 0x000fc400078e00ff */
[C---:B------:R-:W-:Y:S02]  /*5640*/  IMAD.SHL.U32 R26, R24.reuse, 0x40, RZ ;  /* 0x00000040181a7824 */ /* 0x040fe400078e00ff */
[----:B------:R-:W-:Y:S01]  /*5650*/  IMAD R42, R24, -0x40, R27 ;  /* 0xffffffc0182a7824 */ /* 0x000fe200078e021b */
[----:B------:R-:W-:Y:S01]  /*5660*/  LOP3.LUT R24, R0, 0x3, RZ, 0xc0, !PT ;  /* 0x0000000300187812 */ /* 0x000fe200078ec0ff */
[----:B----4-:R-:W-:Y:S02]  /*5670*/  IMAD.SHL.U32 R41, R2, 0x80, RZ ;  /* 0x0000008002297824 */ /* 0x010fe400078e00ff */
[----:B------:R0:W5:Y:S04]  /*5680*/  LDL.LU R2, [R1+0x94] ;  /* 0x0000940001027983 */ /* 0x0001680000300800 */
[----:B------:R0:W5:Y:S01]  /*5690*/  LDL.LU R0, [R1+0x90] ;  /* 0x0000900001007983 */ /* 0x0001620000300800 */
[----:B------:R-:W-:Y:S01]  /*56a0*/  LOP3.LUT R43, R26, 0x40, R25, 0xe2, !PT ;  /* 0x000000401a2b7812 */ /* 0x000fe200078ee219 */
[----:B---3--:R-:W-:Y:S01]  /*56b0*/  IMAD.SHL.U32 R25, R227, 0x100, RZ ;  /* 0x00000100e3197824 */ /* 0x008fe200078e00ff */
[----:B------:R-:W-:Y:S01]  /*56c0*/  UISETP.GT.U32.AND UP0, UPT, UR9, 0x11, UPT ;  /* 0x000000110900788c */ /* 0x000fe2000bf04070 */
[C---:B-1----:R-:W-:Y:S01]  /*56d0*/  ISETP.GE.AND P0, PT, R41.reuse, R29, PT ;  /* 0x0000001d2900720c */ /* 0x042fe20003f06270 */
[----:B------:R-:W-:Y:S01]  /*56e0*/  UIMAD UR5, UR10, UR6, URZ ;  /* 0x000000060a0572a4 */ /* 0x000fe2000f8e023f */
[----:B------:R-:W-:Y:S01]  /*56f0*/  LOP3.LUT R32, R41, 0x6, R32, 0xf8, !PT ;  /* 0x0000000629207812 */ /* 0x000fe200078ef820 */
[----:B------:R-:W-:Y:S01]  /*5700*/  UISETP.LT.U32.AND UP0, UPT, UR12, 0x12, UP0 ;  /* 0x000000120c00788c */ /* 0x000fe20008701070 */
[----:B------:R-:W-:Y:S01]  /*5710*/  ISETP.GE.OR P0, PT, R25, UR11, P0 ;  /* 0x0000000b19007c0c */ /* 0x000fe20008706670 */
[----:B------:R-:W-:Y:S01]  /*5720*/  UISETP.GE.U32.AND UP1, UPT, UR12, 0x12, UPT ;  /* 0x000000120c00788c */ /* 0x000fe2000bf26070 */
[----:B------:R-:W-:Y:S01]  /*5730*/  IMAD.U32 R27, RZ, RZ, UR6 ;  /* 0x00000006ff1b7e24 */ /* 0x000fe2000f8e00ff */
[----:B------:R-:W-:Y:S01]  /*5740*/  UIMAD UR8, UR22, UR7, UR5 ;  /* 0x00000007160872a4 */ /* 0x000fe2000f8e0205 */
[----:B------:R-:W-:Y:S01]  /*5750*/  SHF.R.S32.HI R33, RZ, 0x1f, R32 ;  /* 0x0000001fff217819 */ /* 0x000fe20000011420 */
[----:B------:R-:W-:-:S02]  /*5760*/  UIMAD.WIDE.U32 UR6, UR9, 0x38e38e39, URZ ;  /* 0x38e38e39090678a5 */ /* 0x000fc4000f8e003f */
[----:B------:R-:W-:Y:S02]  /*5770*/  USEL UR5, URZ, 0x1, !UP0 ;  /* 0x000000013f057887 */ /* 0x000fe4000c000000 */
[----:B------:R-:W-:Y:S01]  /*5780*/  USHF.R.U32.HI UR6, URZ, 0x2, UR7 ;  /* 0x000000023f067899 */ /* 0x000fe20008011607 */
[----:B------:R-:W-:Y:S01]  /*5790*/  IMAD.WIDE.U32 R26, R27, UR22, R32 ;  /* 0x000000161b1a7c25 */ /* 0x000fe2000f8e0020 */
[----:B------:R-:W-:Y:S01]  /*57a0*/  ULOP3.LUT UR4, UR4, UR5, URZ, 0x3c, !UPT ;  /* 0x0000000504047292 */ /* 0x000fe2000f8e3c3f */
[----:B------:R-:W-:Y:S02]  /*57b0*/  IADD3 R42, -R25, UR11, R42 ;  /* 0x0000000b192a7c10 */ /* 0x000fe4000fffe12a */
[----:B------:R-:W-:Y:S01]  /*57c0*/  IMAD.WIDE R38, R227, 0x100, RZ ;  /* 0x00000100e3267825 */ /* 0x000fe200078e02ff */
[----:B------:R-:W-:Y:S02]  /*57d0*/  UIMAD UR5, UR6, -0x12, UR9 ;  /* 0xffffffee060578a4 */ /* 0x000fe4000f8e0209 */
[----:B------:R-:W-:Y:S01]  /*57e0*/  @UP1 ULOP3.LUT UR4, UR4, 0x1, UR6, 0x78, !UPT ;  /* 0x0000000104041892 */ /* 0x000fe2000f8e7806 */
[----:B------:R-:W-:-:S02]  /*57f0*/  IMAD R24, R24, -0x2, R29 ;  /* 0xfffffffe18187824 */ /* 0x000fc400078e021d */
[----:B------:R-:W-:Y:S01]  /*5800*/  VIADD R27, R27, UR8 ;  /* 0x000000081b1b7c36 */ /* 0x000fe20008000000 */
[----:B------:R-:W-:Y:S01]  /*5810*/  LOP3.LUT R43, R38, R43, R28, 0xfe, !PT ;  /* 0x0000002b262b7212 */ /* 0x000fe200078efe1c */
[----:B------:R-:W-:Y:S02]  /*5820*/  IMAD.IADD R41, R24, 0x1, -R41 ;  /* 0x0000000118297824 */ /* 0x000fe400078e0a29 */
[----:B------:R-:W-:Y:S01]  /*5830*/  IMAD.MOV.U32 R40, RZ, RZ, -0x1 ;  /* 0xffffffffff287424 */ /* 0x000fe200078e00ff */
[----:B0-----:R-:W-:Y:S06]  /*5840*/  @P0 BRA `(.L_x_38) ;  /* 0x0000008c00fc0947 */ /* 0x001fec0003800000 */
[----:B------:R-:W0:Y:S01]  /*5850*/  LDC.64 R28, c[0x0][0x5c8] ;  /* 0x00017200ff1c7b82 */ /* 0x000e220000000a00 */
[----:B------:R-:W-:Y:S01]  /*5860*/  ULDC.64 UR6, c[0x0][0x5c0] ;  /* 0x0001700000067ab9 */ /* 0x000fe20000000a00 */
[----:B------:R-:W-:Y:S01]  /*5870*/  BSSY B0, `(.L_x_38) ;  /* 0x00008fc000007945 */ /* 0x000fe20003800000 */
[-C--:B0-----:R-:W-:Y:S01]  /*5880*/  IMAD R24, R39, R28.reuse, RZ ;  /* 0x0000001c27187224 */ /* 0x081fe200078e02ff */
[----:B------:R-:W-:Y:S01]  /*5890*/  SHF.L.U64.HI R34, R28, 0x3, R29 ;  /* 0x000000031c227819 */ /* 0x000fe2000001021d */
[----:B------:R-:W-:-:S04]  /*58a0*/  IMAD.WIDE.U32 R26, R43, R28, R26 ;  /* 0x0000001c2b1a7225 */ /* 0x000fc800078e001a */
[----:B------:R-:W-:Y:S01]  /*58b0*/  IMAD R25, R43, R29, R24 ;  /* 0x0000001d2b197224 */ /* 0x000fe200078e0218 */
[----:B------:R-:W-:Y:S01]  /*58c0*/  IADD3 R24, P3, R26, UR6, RZ ;  /* 0x000000061a187c10 */ /* 0x000fe2000ff7e0ff */
[C---:B------:R-:W-:Y:S01]  /*58d0*/  IMAD.SHL.U32 R35, R28.reuse, 0x8, RZ ;  /* 0x000000081c237824 */ /* 0x040fe200078e00ff */
[----:B------:R-:W-:Y:S01]  /*58e0*/  LEA R30, P2, R28, R26, 0x7 ;  /* 0x0000001a1c1e7211 */ /* 0x000fe200078438ff */
[----:B------:R-:W-:-:S03]  /*58f0*/  IMAD.IADD R27, R27, 0x1, R25 ;  /* 0x000000011b1b7824 */ /* 0x000fc600078e0219 */
[----:B------:R-:W-:Y:S02]  /*5900*/  IADD3 R26, P1, P0, R26, UR6, R35 ;  /* 0x000000061a1a7c10 */ /* 0x000fe4000f83e023 */
[----:B------:R-:W-:Y:S02]  /*5910*/  IADD3.X R25, R27, UR7, RZ, P3, !PT ;  /* 0x000000071b197c10 */ /* 0x000fe40009ffe4ff */
[----:B------:R-:W-:Y:S02]  /*5920*/  FSETP.NEU.AND P3, PT, RZ, UR21, PT ;  /* 0x00000015ff007c0b */ /* 0x000fe4000bf6d000 */
[----:B------:R-:W-:Y:S02]  /*5930*/  LEA.HI.X R31, R28, R27, R29, 0x7, P2 ;  /* 0x0000001b1c1f7211 */ /* 0x000fe400010f3c1d */
[C---:B------:R-:W-:Y:S02]  /*5940*/  IADD3 R28, P2, R30.reuse, UR6, RZ ;  /* 0x000000061e1c7c10 */ /* 0x040fe4000ff5e0ff */
[----:B------:R-:W-:-:S02]  /*5950*/  IADD3 R30, P5, P6, R30, UR6, R35 ;  /* 0x000000061e1e7c10 */ /* 0x000fc4000febe023 */
[----:B------:R-:W-:Y:S02]  /*5960*/  IADD3.X R29, R31, UR7, RZ, P2, !PT ;  /* 0x000000071f1d7c10 */ /* 0x000fe400097fe4ff */
[--C-:B------:R-:W-:Y:S02]  /*5970*/  IADD3.X R27, R27, UR7, R34.reuse, P1, P0 ;  /* 0x000000071b1b7c10 */ /* 0x100fe40008fe0422 */
[----:B------:R-:W-:Y:S01]  /*5980*/  IADD3.X R31, R31, UR7, R34, P5, P6 ;  /* 0x000000071f1f7c10 */ /* 0x000fe2000afec422 */
[----:B------:R-:W-:Y:S06]  /*5990*/  @!P3 BRA `(.L_x_39) ;  /* 0x0000006c001cb947 */ /* 0x000fec0003800000 */
[----:B------:R-:W-:Y:S01]  /*59a0*/  ULDC.64 UR8, c[0x0][0x5b8] ;  /* 0x00016e0000087ab9 */ /* 0x000fe20000000a00 */
[----:B------:R-:W-:Y:S01]  /*59b0*/  ISETP.GE.AND P0, PT, R42, 0x1, PT ;  /* 0x000000012a00780c */ /* 0x000fe20003f06270 */
[----:B------:R-:W-:Y:S02]  /*59c0*/  UIMAD UR6, UR10, UR8, URZ ;  /* 0x000000080a0672a4 */ /* 0x000fe4000f8e023f */
[----:B------:R-:W-:Y:S01]  /*59d0*/  IMAD.U32 R35, RZ, RZ, UR8 ;  /* 0x00000008ff237e24 */ /* 0x000fe2000f8e00ff */
[----:B------:R-:W-:Y:S01]  /*59e0*/  BSSY B1, `(.L_x_40) ;  /* 0x0000010000017945 */ /* 0x000fe20003800000 */
[----:B------:R-:W-:Y:S01]  /*59f0*/  ISETP.LT.OR P3, PT, R41, 0x1, !P0 ;  /* 0x000000012900780c */ /* 0x000fe20004761670 */
[----:B------:R-:W-:Y:S02]  /*5a00*/  UIMAD UR6, UR22, UR9, UR6 ;  /* 0x00000009160672a4 */ /* 0x000fe4000f8e0206 */
[----:B------:R-:W-:Y:S01]  /*5a10*/  IMAD.WIDE.U32 R32, R35, UR22, R32 ;  /* 0x0000001623207c25 */ /* 0x000fe2000f8e0020 */
[----:B------:R-:W-:-:S03]  /*5a20*/  ULDC.64 UR8, c[0x0][0x5a8] ;  /* 0x00016a0000087ab9 */ /* 0x000fc60000000a00 */
[----:B------:R-:W-:Y:S02]  /*5a30*/  IMAD.MOV.U32 R36, RZ, RZ, R32 ;  /* 0x000000ffff247224 */ /* 0x000fe400078e0020 */
[----:B------:R-:W-:Y:S01]  /*5a40*/  VIADD R37, R33, UR6 ;  /* 0x0000000621257c36 */ /* 0x000fe20008000000 */
[----:B------:R-:W-:Y:S02]  /*5a50*/  ULDC.64 UR6, c[0x0][0x5b0] ;  /* 0x00016c0000067ab9 */ /* 0x000fe40000000a00 */
[----:B------:R-:W-:Y:S02]  /*5a60*/  IMAD R34, R39, UR6, RZ ;  /* 0x0000000627227c24 */ /* 0x000fe4000f8e02ff */
[----:B------:R-:W-:-:S04]  /*5a70*/  IMAD.WIDE.U32 R32, R43, UR6, R36 ;  /* 0x000000062b207c25 */ /* 0x000fc8000f8e0024 */
[--C-:B------:R-:W-:Y:S01]  /*5a80*/  IMAD R35, R43, UR7, R34.reuse ;  /* 0x000000072b237c24 */ /* 0x100fe2000f8e0222 */
[----:B------:R-:W-:Y:S02]  /*5a90*/  IADD3 R32, P1, R32, UR8, RZ ;  /* 0x0000000820207c10 */ /* 0x000fe4000ff3e0ff */
[----:B------:R-:W-:Y:S02]  /*5aa0*/  PRMT R34, RZ, 0x7610, R34 ;  /* 0x00007610ff227816 */ /* 0x000fe40000000022 */
[----:B------:R-:W-:Y:S01]  /*5ab0*/  IADD3.X R33, R33, UR9, R35, P1, !PT ;  /* 0x0000000921217c10 */ /* 0x000fe20008ffe423 */
[----:B------:R-:W-:Y:S08]  /*5ac0*/  @P3 BRA `(.L_x_41) ;  /* 0x0000000000043947 */ /* 0x000ff00003800000 */
[----:B------:R0:W5:Y:S02]  /*5ad0*/  LDG.E.U8 R34, desc[UR16][R32.64] ;  /* 0x0000001020227981 */ /* 0x000164000c1e1100 */
.L_x_41:
[----:B------:R-:W-:Y:S05]  /*5ae0*/  BSYNC B1 ;  /* 0x0000000000017941 */ /* 0x000fea0003800000 */
.L_x_40:
[----:B-----5:R-:W-:Y:S01]  /*5af0*/  LOP3.LUT R34, R34, 0xff, RZ, 0xc0, !PT ;  /* 0x000000ff22227812 */ /* 0x020fe200078ec0ff */
[----:B------:R-:W-:Y:S01]  /*5b00*/  BSSY B1, `(.L_x_42) ;  /* 0x000000b000017945 */ /* 0x000fe20003800000 */
[----:B------:R-:W-:Y:S02]  /*5b10*/  ISETP.LT.OR P2, PT, R41, 0x2, !P0 ;  /* 0x000000022900780c */ /* 0x000fe40004741670 */
[----:B------:R-:W-:-:S05]  /*5b20*/  F2FP.F16.E5M2.UNPACK_B R34, R34 ;  /* 0x00000022ff22723e */ /* 0x000fca00020004ff */
[----:B------:R-:W-:-:S05]  /*5b30*/  HADD2.F32 R34, -RZ, R34.H0_H0 ;  /* 0x20000022ff227230 */ /* 0x000fca0000004100 */
[----:B------:R-:W-:Y:S01]  /*5b40*/  FMUL R35, R34, UR21 ;  /* 0x0000001522237c20 */ /* 0x000fe20008400000 */
[----:B------:R-:W-:-:S03]  /*5b50*/  PRMT R34, RZ, 0x7610, R34 ;  /* 0x00007610ff227816 */ /* 0x000fc60000000022 */
[----:B------:R-:W-:-:S05]  /*5b60*/  FFMA R35, R226, UR20, R35 ;  /* 0x00000014e2237c23 */ /* 0x000fca0008000023 */
[----:B------:R-:W-:-:S05]  /*5b70*/  F2FP.SATFINITE.E5M2.F32.PACK_AB_MERGE_C R35, RZ, R35, RZ ;  /* 0x00000023ff23723e */ /* 0x000fca00048060ff */
[----:B------:R1:W-:Y:S01]  /*5b80*/  @!P3 STG.E.U8 desc[UR16][R24.64], R35 ;  /* 0x000000231800b986 */ /* 0x0003e2000c101110 */
[----:B------:R-:W-:Y:S05]  /*5b90*/  @P2 BRA `(.L_x_43) ;  /* 0x0000000000042947 */ /* 0x000fea0003800000 */
[----:B------:R2:W5:Y:S02]  /*5ba0*/  LDG.E.U8 R34, desc[UR16][R32.64+0x1] ;  /* 0x0000011020227981 */ /* 0x000564000c1e1100 */
.L_x_43:
[----:B------:R-:W-:Y:S05]  /*5bb0*/  BSYNC B1 ;  /* 0x0000000000017941 */ /* 0x000fea0003800000 */
.L_x_42:
[----:B-----5:R-:W-:Y:S01]  /*5bc0*/  LOP3.LUT R34, R34, 0xff, RZ, 0xc0, !PT ;  /* 0x000000ff22227812 */ /* 0x020fe200078ec0ff */
[----:B------:R-:W-:Y:S01]  /*5bd0*/  BSSY B1, `(.L_x_44) ;  /* 0x0000013000017945 */ /* 0x000fe20003800000 */
[----:B------:R-:W-:Y:S02]  /*5be0*/  IADD3 R45, P1, R43, 0x8, RZ ;  /* 0x000000082b2d7810 */ /* 0x000fe40007f3e0ff */
[----:B------:R-:W-:-:S03]  /*5bf0*/  F2FP.F16.E5M2.UNPACK_B R34, R34 ;  /* 0x00000022ff22723e */ /* 0x000fc600020004ff */
[----:B-1----:R-:W-:Y:S01]  /*5c00*/  IMAD.X R35, RZ, RZ, R39, P1 ;  /* 0x000000ffff237224 */ /* 0x002fe200008e0627 */
[----:B------:R-:W-:Y:S01]  /*5c10*/  ISETP.GE.AND P1, PT, R42, 0x9, PT ;  /* 0x000000092a00780c */ /* 0x000fe20003f26270 */
[----:B------:R-:W-:Y:S02]  /*5c20*/  HADD2.F32 R34, -RZ, R34.H0_H0 ;  /* 0x20000022ff227230 */ /* 0x000fe40000004100 */
[----:B------:R-:W-:Y:S01]  /*5c30*/  IMAD R46, R35, UR6, RZ ;  /* 0x00000006232e7c24 */ /* 0x000fe2000f8e02ff */
[----:B------:R-:W-:Y:S02]  /*5c40*/  ISETP.LT.OR P5, PT, R41, 0x1, !P1 ;  /* 0x000000012900780c */ /* 0x000fe40004fa1670 */
[----:B------:R-:W-:Y:S01]  /*5c50*/  FMUL R44, R34, UR21 ;  /* 0x00000015222c7c20 */ /* 0x000fe20008400000 */
[----:B------:R-:W-:-:S04]  /*5c60*/  IMAD.WIDE.U32 R34, R45, UR6, R36 ;  /* 0x000000062d227c25 */ /* 0x000fc8000f8e0024 */
[----:B------:R-:W-:Y:S01]  /*5c70*/  FFMA R44, R225, UR20, R44 ;  /* 0x00000014e12c7c23 */ /* 0x000fe2000800002c */
[----:B------:R-:W-:Y:S01]  /*5c80*/  IMAD R45, R45, UR7, R46 ;  /* 0x000000072d2d7c24 */ /* 0x000fe2000f8e022e */
[----:B------:R-:W-:-:S03]  /*5c90*/  IADD3 R34, P3, R34, UR8, RZ ;  /* 0x0000000822227c10 */ /* 0x000fc6000ff7e0ff */
[----:B------:R-:W-:Y:S02]  /*5ca0*/  F2FP.SATFINITE.E5M2.F32.PACK_AB_MERGE_C R47, RZ, R44, RZ ;  /* 0x0000002cff2f723e */ /* 0x000fe400048060ff */
[----:B------:R-:W-:Y:S02]  /*5cb0*/  IADD3.X R35, R35, UR9, R45, P3, !PT ;  /* 0x0000000923237c10 */ /* 0x000fe40009ffe42d */
[----:B------:R-:W-:Y:S01]  /*5cc0*/  PRMT R44, RZ, 0x7610, R44 ;  /* 0x00007610ff2c7816 */ /* 0x000fe2000000002c */
[----:B------:R1:W-:Y:S01]  /*5cd0*/  @!P2 STG.E.U8 desc[UR16][R24.64+0x1], R47 ;  /* 0x0000012f1800a986 */ /* 0x0003e2000c101110 */
[----:B------:R-:W-:Y:S05]  /*5ce0*/  @P5 BRA `(.L_x_45) ;  /* 0x0000000000045947 */ /* 0x000fea0003800000 */
[----:B------:R3:W5:Y:S02]  /*5cf0*/  LDG.E.U8 R44, desc[UR16][R34.64] ;  /* 0x00000010222c7981 */ /* 0x000764000c1e1100 */
.L_x_45:
[----:B------:R-:W-:Y:S05]  /*5d00*/  BSYNC B1 ;  /* 0x0000000000017941 */ /* 0x000fea0003800000 */
.L_x_44:
        /* <DEDUP_REMOVED lines=12> */
.L_x_47:
[----:B------:R-:W-:Y:S05]  /*5dd0*/  BSYNC B1 ;  /* 0x0000000000017941 */ /* 0x000fea0003800000 */
.L_x_46:
[----:B-----5:R-:W-:Y:S01]  /*5de0*/  LOP3.LUT R44, R44, 0xff, RZ, 0xc0, !PT ;  /* 0x000000ff2c2c7812 */ /* 0x020fe200078ec0ff */
[----:B------:R-:W-:Y:S01]  /*5df0*/  BSSY B1, `(.L_x_48) ;  /* 0x000000b000017945 */ /* 0x000fe20003800000 */
[----:B------:R-:W-:Y:S02]  /*5e00*/  ISETP.LT.OR P3, PT, R41, 0x9, !P0 ;  /* 0x000000092900780c */ /* 0x000fe40004761670 */
[----:B------:R-:W-:-:S05]  /*5e10*/  F2FP.F16.E5M2.UNPACK_B R44, R44 ;  /* 0x0000002cff2c723e */ /* 0x000fca00020004ff */
[----:B------:R-:W-:-:S05]  /*5e20*/  HADD2.F32 R44, -RZ, R44.H0_H0 ;  /* 0x2000002cff2c7230 */ /* 0x000fca0000004100 */
[----:B------:R-:W-:-:S04]  /*5e30*/  FMUL R44, R44, UR21 ;  /* 0x000000152c2c7c20 */ /* 0x000fc80008400000 */
[----:B------:R-:W-:-:S05]  /*5e40*/  FFMA R44, R223, UR20, R44 ;  /* 0x00000014df2c7c23 */ /* 0x000fca000800002c */
[----:B----4-:R-:W-:Y:S02]  /*5e50*/  F2FP.SATFINITE.E5M2.F32.PACK_AB_MERGE_C R45, RZ, R44, RZ ;  /* 0x0000002cff2d723e */ /* 0x010fe400048060ff */
[----:B------:R-:W-:-:S03]  /*5e60*/  PRMT R44, RZ, 0x7610, R44 ;  /* 0x00007610ff2c7816 */ /* 0x000fc6000000002c */
[----:B------:R4:W-:Y:S01]  /*5e70*/  @!P2 STG.E.U8 desc[UR16][R26.64+0x1], R45 ;  /* 0x0000012d1a00a986 */ /* 0x0009e2000c101110 */
[----:B------:R-:W-:Y:S05]  /*5e80*/  @P3 BRA `(.L_x_49) ;  /* 0x0000000000043947 */ /* 0x000fea0003800000 */
[----:B------:R0:W5:Y:S02]  /*5e90*/  LDG.E.U8 R44, desc[UR16][R32.64+0x8] ;  /* 0x00000810202c7981 */ /* 0x000164000c1e1100 */
.L_x_49:
[----:B------:R-:W-:Y:S05]  /*5ea0*/  BSYNC B1 ;  /* 0x0000000000017941 */ /* 0x000fea0003800000 */
.L_x_48:
[----:B-----5:R-:W-:Y:S01]  /*5eb0*/  LOP3.LUT R44, R44, 0xff, RZ, 0xc0, !PT ;  /* 0x000000ff2c2c7812 */ /* 0x020fe200078ec0ff */
[----:B------:R-:W-:Y:S01]  /*5ec0*/  BSSY B1, `(.L_x_50) ;  /* 0x000000b000017945 */ /* 0x000fe20003800000 */
[----:B------:R-:W-:Y:S02]  /*5ed0*/  ISETP.LT.OR P2, PT, R41, 0xa, !P0 ;  /* 0x0000000a2900780c */ /* 0x000fe40004741670 */
[----:B------:R-:W-:-:S05]  /*5ee0*/  F2FP.F16.E5M2.UNPACK_B R44, R44 ;  /* 0x0000002cff2c723e */ /* 0x000fca00020004ff */
[----:B------:R-:W-:-:S05]  /*5ef0*/  HADD2.F32 R44, -RZ, R44.H0_H0 ;  /* 0x2000002cff2c7230 */ /* 0x000fca0000004100 */
[----:B----4-:R-:W-:Y:S01]  /*5f00*/  FMUL R45, R44, UR21 ;  /* 0x000000152c2d7c20 */ /* 0x010fe20008400000 */
[----:B------:R-:W-:-:S03]  /*5f10*/  PRMT R44, RZ, 0x7610, R44 ;  /* 0x00007610ff2c7816 */ /* 0x000fc6000000002c */
[----:B------:R-:W-:-:S05]  /*5f20*/  FFMA R45, R222, UR20, R45 ;  /* 0x00000014de2d7c23 */ /* 0x000fca000800002d */
[----:B------:R-:W-:-:S05]  /*5f30*/  F2FP.SATFINITE.E5M2.F32.PACK_AB_MERGE_C R45, RZ, R45, RZ ;  /* 0x0000002dff2d723e */ /* 0x000fca00048060ff */
[----:B------:R4:W-:Y:S01]  /*5f40*/  @!P3 STG.E.U8 desc[UR16][R24.64+0x8], R45 ;  /* 0x0000082d1800b986 */ /* 0x0009e2000c101110 */
[----:B------:R-:W-:Y:S05]  /*5f50*/  @P2 BRA `(.L_x_51) ;  /* 0x0000000000042947 */ /* 0x000fea0003800000 */
[----:B------:R0:W5:Y:S02]  /*5f60*/  LDG.E.U8 R44, desc[UR16][R32.64+0x9] ;  /* 0x00000910202c7981 */ /* 0x000164000c1e1100 */
.L_x_51:
[----:B------:R-:W-:Y:S05]  /*5f70*/  BSYNC B1 ;  /* 0x0000000000017941 */ /* 0x000fea0003800000 */
.L_x_50:
        /* <DEDUP_REMOVED lines=12> */
.L_x_53:
[----:B------:R-:W-:Y:S05]  /*6040*/  BSYNC B1 ;  /* 0x0000000000017941 */ /* 0x000fea0003800000 */
.L_x_52:
        /* <DEDUP_REMOVED lines=12> */
.L_x_55:
[----:B------:R-:W-:Y:S05]  /*6110*/  BSYNC B1 ;  /* 0x0000000000017941 */ /* 0x000fea0003800000 */
.L_x_54:
        /* <DEDUP_REMOVED lines=12> */
.L_x_57:
[----:B------:R-:W-:Y:S05]  /*61e0*/  BSYNC B1 ;  /* 0x0000000000017941 */ /* 0x000fea0003800000 */
.L_x_56:
        /* <DEDUP_REMOVED lines=12> */
.L_x_59:
[----:B------:R-:W-:Y:S05]  /*62b0*/  BSYNC B1 ;  /* 0x0000000000017941 */ /* 0x000fea0003800000 */
.L_x_58:
        /* <DEDUP_REMOVED lines=12> */
.L_x_61:
[----:B------:R-:W-:Y:S05]  /*6380*/  BSYNC B1 ;  /* 0x0000000000017941 */ /* 0x000fea0003800000 */
.L_x_60:
        /* <DEDUP_REMOVED lines=12> */
.L_x_63:
[----:B------:R-:W-:Y:S05]  /*6450*/  BSYNC B1 ;  /* 0x0000000000017941 */ /* 0x000fea0003800000 */
.L_x_62:
        /* <DEDUP_REMOVED lines=12> */
.L_x_65:
[----:B------:R-:W-:Y:S05]  /*6520*/  BSYNC B1 ;  /* 0x0000000000017941 */ /* 0x000fea0003800000 */
.L_x_64:
        /* <DEDUP_REMOVED lines=12> */
.L_x_67:
[----:B------:R-:W-:Y:S05]  /*65f0*/  BSYNC B1 ;  /* 0x0000000000017941 */ /* 0x000fea0003800000 */
.L_x_66:
        /* <DEDUP_REMOVED lines=12> */
.L_x_69:
[----:B------:R-:W-:Y:S05]  /*66c0*/  BSYNC B1 ;  /* 0x0000000000017941 */ /* 0x000fea0003800000 */
.L_x_68:
        /* <DEDUP_REMOVED lines=12> */
.L_x_71:
[----:B------:R-:W-:Y:S05]  /*6790*/  BSYNC B1 ;  /* 0x0000000000017941 */ /* 0x000fea0003800000 */
.L_x_70:
        /* <DEDUP_REMOVED lines=12> */
.L_x_73:
[----:B------:R-:W-:Y:S05]  /*6860*/  BSYNC B1 ;  /* 0x0000000000017941 */ /* 0x000fea0003800000 */
.L_x_72:
        /* <DEDUP_REMOVED lines=12> */
.L_x_75:
[----:B------:R-:W-:Y:S05]  /*6930*/  BSYNC B1 ;  /* 0x0000000000017941 */ /* 0x000fea0003800000 */
.L_x_74:
        /* <DEDUP_REMOVED lines=12> */
.L_x_77:
[----:B------:R-:W-:Y:S05]  /*6a00*/  BSYNC B1 ;  /* 0x0000000000017941 */ /* 0x000fea0003800000 */
.L_x_76:
        /* <DEDUP_REMOVED lines=12> */
.L_x_79:
[----:B------:R-:W-:Y:S05]  /*6ad0*/  BSYNC B1 ;  /* 0x0000000000017941 */ /* 0x000fea0003800000 */
.L_x_78:
        /* <DEDUP_REMOVED lines=12> */
.L_x_81:
[----:B------:R-:W-:Y:S05]  /*6ba0*/  BSYNC B1 ;  /* 0x0000000000017941 */ /* 0x000fea0003800000 */
.L_x_80:
        /* <DEDUP_REMOVED lines=12> */
.L_x_83:
[----:B------:R-:W-:Y:S05]  /*6c70*/  BSYNC B1 ;  /* 0x0000000000017941 */ /* 0x000fea0003800000 */
.L_x_82:
        /* <DEDUP_REMOVED lines=12> */
.L_x_85:
[----:B------:R-:W-:Y:S05]  /*6d40*/  BSYNC B1 ;  /* 0x0000000000017941 */ /* 0x000fea0003800000 */
.L_x_84:
        /* <DEDUP_REMOVED lines=12> */
.L_x_87:
[----:B------:R-:W-:Y:S05]  /*6e10*/  BSYNC B1 ;  /* 0x0000000000017941 */ /* 0x000fea0003800000 */
.L_x_86:
        /* <DEDUP_REMOVED lines=12> */
.L_x_89:
[----:B------:R-:W-:Y:S05]  /*6ee0*/  BSYNC B1 ;  /* 0x0000000000017941 */ /* 0x000fea0003800000 */
.L_x_88:
        /* <DEDUP_REMOVED lines=12> */
.L_x_91:
[----:B------:R-:W-:Y:S05]  /*6fb0*/  BSYNC B1 ;  /* 0x0000000000017941 */ /* 0x000fea0003800000 */
.L_x_90:
        /* <DEDUP_REMOVED lines=12> */
.L_x_93:
[----:B------:R-:W-:Y:S05]  /*7080*/  BSYNC B1 ;  /* 0x0000000000017941 */ /* 0x000fea0003800000 */
.L_x_92:
        /* <DEDUP_REMOVED lines=12> */
.L_x_95:
[----:B------:R-:W-:Y:S05]  /*7150*/  BSYNC B1 ;  /* 0x0000000000017941 */ /* 0x000fea0003800000 */
.L_x_94:
        /* <DEDUP_REMOVED lines=12> */
.L_x_97:
[----:B------:R-:W-:Y:S05]  /*7220*/  BSYNC B1 ;  /* 0x0000000000017941 */ /* 0x000fea0003800000 */
.L_x_96:
        /* <DEDUP_REMOVED lines=12> */
.L_x_99:
[----:B------:R-:W-:Y:S05]  /*72f0*/  BSYNC B1 ;  /* 0x0000000000017941 */ /* 0x000fea0003800000 */
.L_x_98:
        /* <DEDUP_REMOVED lines=12> */
.L_x_101:
[----:B------:R-:W-:Y:S05]  /*73c0*/  BSYNC B1 ;  /* 0x0000000000017941 */ /* 0x000fea0003800000 */
.L_x_100:
        /* <DEDUP_REMOVED lines=12> */
.L_x_103:
[----:B------:R-:W-:Y:S05]  /*7490*/  BSYNC B1 ;  /* 0x0000000000017941 */ /* 0x000fea0003800000 */
.L_x_102:
        /* <DEDUP_REMOVED lines=12> */
.L_x_105:
[----:B------:R-:W-:Y:S05]  /*7560*/  BSYNC B1 ;  /* 0x0000000000017941 */ /* 0x000fea0003800000 */
.L_x_104:
        /* <DEDUP_REMOVED lines=12> */
.L_x_107:
[----:B------:R-:W-:Y:S05]  /*7630*/  BSYNC B1 ;  /* 0x0000000000017941 */ /* 0x000fea0003800000 */
.L_x_106:
        /* <DEDUP_REMOVED lines=12> */
.L_x_109:
[----:B------:R-:W-:Y:S05]  /*7700*/  BSYNC B1 ;  /* 0x0000000000017941 */ /* 0x000fea0003800000 */
.L_x_108:
        /* <DEDUP_REMOVED lines=12> */
.L_x_111:
[----:B------:R-:W-:Y:S05]  /*77d0*/  BSYNC B1 ;  /* 0x0000000000017941 */ /* 0x000fea0003800000 */
.L_x_110:
        /* <DEDUP_REMOVED lines=12> */
.L_x_113:
[----:B------:R-:W-:Y:S05]  /*78a0*/  BSYNC B1 ;  /* 0x0000000000017941 */ /* 0x000fea0003800000 */
.L_x_112:
        /* <DEDUP_REMOVED lines=12> */
.L_x_115:
[----:B------:R-:W-:Y:S05]  /*7970*/  BSYNC B1 ;  /* 0x0000000000017941 */ /* 0x000fea0003800000 */
.L_x_114:
        /* <DEDUP_REMOVED lines=12> */
.L_x_117:
[----:B------:R-:W-:Y:S05]  /*7a40*/  BSYNC B1 ;  /* 0x0000000000017941 */ /* 0x000fea0003800000 */
.L_x_116:
        /* <DEDUP_REMOVED lines=12> */
.L_x_119:
[----:B------:R-:W-:Y:S05]  /*7b10*/  BSYNC B1 ;  /* 0x0000000000017941 */ /* 0x000fea0003800000 */
.L_x_118:
        /* <DEDUP_REMOVED lines=12> */
.L_x_121:
[----:B------:R-:W-:Y:S05]  /*7be0*/  BSYNC B1 ;  /* 0x0000000000017941 */ /* 0x000fea0003800000 */
.L_x_120:
        /* <DEDUP_REMOVED lines=12> */
.L_x_123:
[----:B------:R-:W-:Y:S05]  /*7cb0*/  BSYNC B1 ;  /* 0x0000000000017941 */ /* 0x000fea0003800000 */
.L_x_122:
        /* <DEDUP_REMOVED lines=12> */
.L_x_125:
[----:B------:R-:W-:Y:S05]  /*7d80*/  BSYNC B1 ;  /* 0x0000000000017941 */ /* 0x000fea0003800000 */
.L_x_124:
        /* <DEDUP_REMOVED lines=12> */
.L_x_127:
[----:B------:R-:W-:Y:S05]  /*7e50*/  BSYNC B1 ;  /* 0x0000000000017941 */ /* 0x000fea0003800000 */
.L_x_126:
        /* <DEDUP_REMOVED lines=12> */
.L_x_129:
[----:B------:R-:W-:Y:S05]  /*7f20*/  BSYNC B1 ;  /* 0x0000000000017941 */ /* 0x000fea0003800000 */
.L_x_128:
        /* <DEDUP_REMOVED lines=12> */
.L_x_131:
[----:B------:R-:W-:Y:S05]  /*7ff0*/  BSYNC B1 ;  /* 0x0000000000017941 */ /* 0x000fea0003800000 */
.L_x_130:
        /* <DEDUP_REMOVED lines=12> */
.L_x_133:
[----:B------:R-:W-:Y:S05]  /*80c0*/  BSYNC B1 ;  /* 0x0000000000017941 */ /* 0x000fea0003800000 */
.L_x_132:
        /* <DEDUP_REMOVED lines=12> */
.L_x_135:
[----:B------:R-:W-:Y:S05]  /*8190*/  BSYNC B1 ;  /* 0x0000000000017941 */ /* 0x000fea0003800000 */
.L_x_134:
        /* <DEDUP_REMOVED lines=12> */
.L_x_137:
[----:B------:R-:W-:Y:S05]  /*8260*/  BSYNC B1 ;  /* 0x0000000000017941 */ /* 0x000fea0003800000 */
.L_x_136:
        /* <DEDUP_REMOVED lines=12> */
.L_x_139:
[----:B------:R-:W-:Y:S05]  /*8330*/  BSYNC B1 ;  /* 0x0000000000017941 */ /* 0x000fea0003800000 */
.L_x_138:
        /* <DEDUP_REMOVED lines=12> */
.L_x_141:
[----:B------:R-:W-:Y:S05]  /*8400*/  BSYNC B1 ;  /* 0x0000000000017941 */ /* 0x000fea0003800000 */
.L_x_140:
        /* <DEDUP_REMOVED lines=12> */
.L_x_143:
[----:B------:R-:W-:Y:S05]  /*84d0*/  BSYNC B1 ;  /* 0x0000000000017941 */ /* 0x000fea0003800000 */
.L_x_142:
        /* <DEDUP_REMOVED lines=12> */
.L_x_145:
[----:B------:R-:W-:Y:S05]  /*85a0*/  BSYNC B1 ;  /* 0x0000000000017941 */ /* 0x000fea0003800000 */
.L_x_144:
        /* <DEDUP_REMOVED lines=12> */
.L_x_147:
[----:B------:R-:W-:Y:S05]  /*8670*/  BSYNC B1 ;  /* 0x0000000000017941 */ /* 0x000fea0003800000 */
.L_x_146:
        /* <DEDUP_REMOVED lines=12> */
.L_x_149:
[----:B------:R-:W-:Y:S05]  /*8740*/  BSYNC B1 ;  /* 0x0000000000017941 */ /* 0x000fea0003800000 */
.L_x_148:
        /* <DEDUP_REMOVED lines=12> */
.L_x_151:
[----:B------:R-:W-:Y:S05]  /*8810*/  BSYNC B1 ;  /* 0x0000000000017941 */ /* 0x000fea0003800000 */
.L_x_150:
        /* <DEDUP_REMOVED lines=12> */
.L_x_153:
[----:B------:R-:W-:Y:S05]  /*88e0*/  BSYNC B1 ;  /* 0x0000000000017941 */ /* 0x000fea0003800000 */
.L_x_152:
        /* <DEDUP_REMOVED lines=12> */
.L_x_155:
[----:B------:R-:W-:Y:S05]  /*89b0*/  BSYNC B1 ;  /* 0x0000000000017941 */ /* 0x000fea0003800000 */
.L_x_154:
        /* <DEDUP_REMOVED lines=12> */
.L_x_157:
[----:B------:R-:W-:Y:S05]  /*8a80*/  BSYNC B1 ;  /* 0x0000000000017941 */ /* 0x000fea0003800000 */
.L_x_156:
        /* <DEDUP_REMOVED lines=12> */
.L_x_159:
[----:B------:R-:W-:Y:S05]  /*8b50*/  BSYNC B1 ;  /* 0x0000000000017941 */ /* 0x000fea0003800000 */
.L_x_158:
        /* <DEDUP_REMOVED lines=12> */
.L_x_161:
[----:B------:R-:W-:Y:S05]  /*8c20*/  BSYNC B1 ;  /* 0x0000000000017941 */ /* 0x000fea0003800000 */
.L_x_160:
        /* <DEDUP_REMOVED lines=12> */
.L_x_163:
[----:B------:R-:W-:Y:S05]  /*8cf0*/  BSYNC B1 ;  /* 0x0000000000017941 */ /* 0x000fea0003800000 */
.L_x_162:
[----:B-----5:R-:W-:Y:S01]  /*8d00*/  LOP3.LUT R44, R44, 0xff, RZ, 0xc0, !PT ;  /* 0x000000ff2c2c7812 */ /* 0x020fe200078ec0ff */
[----:B------:R-:W-:Y:S01]  /*8d10*/  BSSY B1, `(.L_x_164) ;  /* 0x000000b000017945 */ /* 0x000fe20003800000 */
[----:B------:R-:W-:Y:S02]  /*8d20*/  ISETP.LT.OR P2, PT, R41, 0x79, !P1 ;  /* 0x000000792900780c */ /* 0x000fe40004f41670 */
[----:B------:R-:W-:Y:S02]  /*8d30*/  F2FP.F16.E5M2.UNPACK_B R44, R44 ;  /* 0x0000002cff2c723e */ /* 0x000fe400020004ff */
[----:B0-2---:R-:W-:-:S03]  /*8d40*/  PRMT R32, RZ, 0x7610, R32 ;  /* 0x00007610ff207816 */ /* 0x005fc60000000020 */
[----:B------:R-:W-:-:S05]  /*8d50*/  HADD2.F32 R44, -RZ, R44.H0_H0 ;  /* 0x2000002cff2c7230 */ /* 0x000fca0000004100 */
[----:B------:R-:W-:-:S04]  /*8d60*/  FMUL R44, R44, UR21 ;  /* 0x000000152c2c7c20 */ /* 0x000fc80008400000 */
[----:B------:R-:W-:-:S05]  /*8d70*/  FFMA R44, R165, UR20, R44 ;  /* 0x00000014a52c7c23 */ /* 0x000fca000800002c */
[----:B------:R-:W-:-:S05]  /*8d80*/  F2FP.SATFINITE.E5M2.F32.PACK_AB_MERGE_C R33, RZ, R44, RZ ;  /* 0x0000002cff21723e */ /* 0x000fca00048060ff */
[----:B------:R0:W-:Y:S01]  /*8d90*/  @!P0 STG.E.U8 desc[UR16][R24.64+0x79], R33 ;  /* 0x0000792118008986 */ /* 0x0001e2000c101110 */
[----:B------:R-:W-:Y:S05]  /*8da0*/  @P2 BRA `(.L_x_165) ;  /* 0x0000000000042947 */ /* 0x000fea0003800000 */
[----:B------:R2:W5:Y:S02]  /*8db0*/  LDG.E.U8 R32, desc[UR16][R34.64+0x78] ;  /* 0x0000781022207981 */ /* 0x000564000c1e1100 */
.L_x_165:
[----:B------:R-:W-:Y:S05]  /*8dc0*/  BSYNC B1 ;  /* 0x0000000000017941 */ /* 0x000fea0003800000 */
.L_x_164:
[----:B-----5:R-:W-:Y:S01]  /*8dd0*/  LOP3.LUT R32, R32, 0xff, RZ, 0xc0, !PT ;  /* 0x000000ff20207812 */ /* 0x020fe200078ec0ff */
[----:B------:R-:W-:Y:S01]  /*8de0*/  BSSY B1, `(.L_x_166) ;  /* 0x000000b000017945 */ /* 0x000fe20003800000 */
[----:B------:R-:W-:Y:S02]  /*8df0*/  ISETP.LT.OR P1, PT, R41, 0x7a, !P1 ;  /* 0x0000007a2900780c */ /* 0x000fe40004f21670 */
[----:B------:R-:W-:Y:S02]  /*8e00*/  F2FP.F16.E5M2.UNPACK_B R32, R32 ;  /* 0x00000020ff20723e */ /* 0x000fe400020004ff */
[----:B01--4-:R-:W-:-:S03]  /*8e10*/  PRMT R24, RZ, 0x7610, R24 ;  /* 0x00007610ff187816 */ /* 0x013fc60000000018 */
[----:B------:R-:W-:-:S05]  /*8e20*/  HADD2.F32 R32, -RZ, R32.H0_H0 ;  /* 0x20000020ff207230 */ /* 0x000fca0000004100 */
[----:B------:R-:W-:-:S04]  /*8e30*/  FMUL R25, R32, UR21 ;  /* 0x0000001520197c20 */ /* 0x000fc80008400000 */
[----:B------:R-:W-:-:S05]  /*8e40*/  FFMA R25, R164, UR20, R25 ;  /* 0x00000014a4197c23 */ /* 0x000fca0008000019 */
[----:B------:R-:W-:-:S05]  /*8e50*/  F2FP.SATFINITE.E5M2.F32.PACK_AB_MERGE_C R25, RZ, R25, RZ ;  /* 0x00000019ff19723e */ /* 0x000fca00048060ff */
[----:B------:R0:W-:Y:S01]  /*8e60*/  @!P2 STG.E.U8 desc[UR16][R26.64+0x78], R25 ;  /* 0x000078191a00a986 */ /* 0x0001e2000c101110 */
[----:B------:R-:W-:Y:S05]  /*8e70*/  @P1 BRA `(.L_x_167) ;  /* 0x0000000000041947 */ /* 0x000fea0003800000 */
[----:B------:R1:W5:Y:S02]  /*8e80*/  LDG.E.U8 R24, desc[UR16][R34.64+0x79] ;  /* 0x0000791022187981 */ /* 0x000364000c1e1100 */
.L_x_167:
[----:B------:R-:W-:Y:S05]  /*8e90*/  BSYNC B1 ;  /* 0x0000000000017941 */ /* 0x000fea0003800000 */
.L_x_166:
[----:B-----5:R-:W-:Y:S01]  /*8ea0*/  LOP3.LUT R24, R24, 0xff, RZ, 0xc0, !PT ;  /* 0x000000ff18187812 */ /* 0x020fe200078ec0ff */
[----:B------:R-:W-:Y:S01]  /*8eb0*/  BSSY B1, `(.L_x_168) ;  /* 0x0000013000017945 */ /* 0x000fe20003800000 */
[----:B------:R-:W-:Y:S02]  /*8ec0*/  IADD3 R33, P0, R43, 0x80, RZ ;  /* 0x000000802b217810 */ /* 0x000fe40007f1e0ff */
[----:B------:R-:W-:-:S03]  /*8ed0*/  F2FP.F16.E5M2.UNPACK_B R24, R24 ;  /* 0x00000018ff18723e */ /* 0x000fc600020004ff */
[----:B0-----:R-:W-:Y:S01]  /*8ee0*/  IMAD.X R25, RZ, RZ, R39, P0 ;  /* 0x000000ffff197224 */ /* 0x001fe200000e0627 */
[----:B------:R-:W-:Y:S01]  /*8ef0*/  ISETP.GE.AND P0, PT, R42, 0x81, PT ;  /* 0x000000812a00780c */ /* 0x000fe20003f06270 */
[----:B------:R-:W-:Y:S02]  /*8f00*/  HADD2.F32 R24, -RZ, R24.H0_H0 ;  /* 0x20000018ff187230 */ /* 0x000fe40000004100 */
[----:B-123--:R-:W-:Y:S01]  /*8f10*/  IMAD R34, R25, UR6, RZ ;  /* 0x0000000619227c24 */ /* 0x00efe2000f8e02ff */
        /* <DEDUP_REMOVED lines=12> */
.L_x_169:
[----:B------:R-:W-:Y:S05]  /*8fe0*/  BSYNC B1 ;  /* 0x0000000000017941 */ /* 0x000fea0003800000 */
.L_x_168:
[----:B-----5:R-:W-:Y:S01]  /*8ff0*/  LOP3.LUT R32, R32, 0xff, RZ, 0xc0, !PT ;  /* 0x000000ff20207812 */ /* 0x020fe200078ec0ff */
[----:B------:R-:W-:Y:S01]  /*9000*/  BSSY B1, `(.L_x_170) ;  /* 0x000000b000017945 */ /* 0x000fe20003800000 */
[----:B------:R-:W-:Y:S02]  /*9010*/  ISETP.LT.OR P2, PT, R41, 0x2, !P0 ;  /* 0x000000022900780c */ /* 0x000fe40004741670 */
[----:B------:R-:W-:Y:S02]  /*9020*/  F2FP.F16.E5M2.UNPACK_B R32, R32 ;  /* 0x00000020ff20723e */ /* 0x000fe400020004ff */
[----:B0-----:R-:W-:-:S03]  /*9030*/  PRMT R26, RZ, 0x7610, R26 ;  /* 0x00007610ff1a7816 */ /* 0x001fc6000000001a */
[----:B------:R-:W-:-:S05]  /*9040*/  HADD2.F32 R32, -RZ, R32.H0_H0 ;  /* 0x20000020ff207230 */ /* 0x000fca0000004100 */
[----:B------:R-:W-:-:S04]  /*9050*/  FMUL R27, R32, UR21 ;  /* 0x00000015201b7c20 */ /* 0x000fc80008400000 */
[----:B------:R-:W-:-:S05]  /*9060*/  FFMA R27, R162, UR20, R27 ;  /* 0x00000014a21b7c23 */ /* 0x000fca000800001b */
[----:B------:R-:W-:-:S05]  /*9070*/  F2FP.SATFINITE.E5M2.F32.PACK_AB_MERGE_C R27, RZ, R27, RZ ;  /* 0x0000001bff1b723e */ /* 0x000fca00048060ff */
[----:B------:R0:W-:Y:S01]  /*9080*/  @!P3 STG.E.U8 desc[UR16][R28.64], R27 ;  /* 0x0000001b1c00b986 */ /* 0x0001e2000c101110 */
[----:B------:R-:W-:Y:S05]  /*9090*/  @P2 BRA `(.L_x_171) ;  /* 0x0000000000042947 */ /* 0x000fea0003800000 */
[----:B------:R2:W5:Y:S02]  /*90a0*/  LDG.E.U8 R26, desc[UR16][R24.64+0x1] ;  /* 0x00000110181a7981 */ /* 0x000564000c1e1100 */
.L_x_171:
[----:B------:R-:W-:Y:S05]  /*90b0*/  BSYNC B1 ;  /* 0x0000000000017941 */ /* 0x000fea0003800000 */
.L_x_170:
[----:B-----5:R-:W-:Y:S01]  /*90c0*/  LOP3.LUT R26, R26, 0xff, RZ, 0xc0, !PT ;  /* 0x000000ff1a1a7812 */ /* 0x020fe200078ec0ff */
[----:B------:R-:W-:Y:S01]  /*90d0*/  BSSY B1, `(.L_x_172) ;  /* 0x0000013000017945 */ /* 0x000fe20003800000 */
[----:B------:R-:W-:Y:S02]  /*90e0*/  IADD3 R43, P1, R43, 0x88, RZ ;  /* 0x000000882b2b7810 */ /* 0x000fe40007f3e0ff */
[----:B------:R-:W-:Y:S02]  /*90f0*/  F2FP.F16.E5M2.UNPACK_B R26, R26 ;  /* 0x0000001aff1a723e */ /* 0x000fe400020004ff */
[----:B------:R-:W-:Y:S01]  /*9100*/  PRMT R32, RZ, 0x7610, R32 ;  /* 0x00007610ff207816 */ /* 0x000fe20000000020 */
[----:B------:R-:W-:Y:S01]  /*9110*/  IMAD.X R38, RZ, RZ, R39, P1 ;  /* 0x000000ffff267224 */ /* 0x000fe200008e0627 */
[----:B------:R-:W-:Y:S01]  /*9120*/  ISETP.GE.AND P1, PT, R42, 0x89, PT ;  /* 0x000000892a00780c */ /* 0x000fe20003f26270 */
[----:B------:R-:W-:Y:S02]  /*9130*/  HADD2.F32 R26, -RZ, R26.H0_H0 ;  /* 0x2000001aff1a7230 */ /* 0x000fe40000004100 */
[----:B------:R-:W-:Y:S01]  /*9140*/  IMAD R38, R38, UR6, RZ ;  /* 0x0000000626267c24 */ /* 0x000fe2000f8e02ff */
[----:B------:R-:W-:Y:S01]  /*9150*/  ISETP.LT.OR P5, PT, R41, 0x1, !P1 ;  /* 0x000000012900780c */ /* 0x000fe20004fa1670 */
[----:B------:R-:W-:-:S04]  /*9160*/  IMAD.WIDE.U32 R36, R43, UR6, R36 ;  /* 0x000000062b247c25 */ /* 0x000fc8000f8e0024 */
[----:B------:R-:W-:Y:S01]  /*9170*/  FMUL R26, R26, UR21 ;  /* 0x000000151a1a7c20 */ /* 0x000fe20008400000 */
[----:B------:R-:W-:-:S03]  /*9180*/  IMAD R43, R43, UR7, R38 ;  /* 0x000000072b2b7c24 */ /* 0x000fc6000f8e0226 */
[----:B------:R-:W-:Y:S01]  /*9190*/  FFMA R161, R161, UR20, R26 ;  /* 0x00000014a1a17c23 */ /* 0x000fe2000800001a */
[----:B------:R-:W-:-:S04]  /*91a0*/  IADD3 R26, P3, R36, UR8, RZ ;  /* 0x00000008241a7c10 */ /* 0x000fc8000ff7e0ff */
[----:B------:R-:W-:Y:S02]  /*91b0*/  F2FP.SATFINITE.E5M2.F32.PACK_AB_MERGE_C R161, RZ, R161, RZ ;  /* 0x000000a1ffa1723e */ /* 0x000fe400048060ff */
[----:B0-----:R-:W-:-:S03]  /*91c0*/  IADD3.X R27, R37, UR9, R43, P3, !PT ;  /* 0x00000009251b7c10 */ /* 0x001fc60009ffe42b */
[----:B------:R0:W-:Y:S01]  /*91d0*/  @!P2 STG.E.U8 desc[UR16][R28.64+0x1], R161 ;  /* 0x000001a11c00a986 */ /* 0x0001e2000c101110 */
[----:B------:R-:W-:Y:S05]  /*91e0*/  @P5 BRA `(.L_x_173) ;  /* 0x0000000000045947 */ /* 0x000fea0003800000 */
[----:B------:R3:W5:Y:S02]  /*91f0*/  LDG.E.U8 R32, desc[UR16][R26.64] ;  /* 0x000000101a207981 */ /* 0x000764000c1e1100 */
.L_x_173:
[----:B------:R-:W-:Y:S05]  /*9200*/  BSYNC B1 ;  /* 0x0000000000017941 */ /* 0x000fea0003800000 */
.L_x_172:
        /* <DEDUP_REMOVED lines=12> */
.L_x_175:
[----:B------:R-:W-:Y:S05]  /*92d0*/  BSYNC B1 ;  /* 0x0000000000017941 */ /* 0x000fea0003800000 */
.L_x_174:
        /* <DEDUP_REMOVED lines=12> */
.L_x_177:
[----:B------:R-:W-:Y:S05]  /*93a0*/  BSYNC B1 ;  /* 0x0000000000017941 */ /* 0x000fea0003800000 */
.L_x_176:
        /* <DEDUP_REMOVED lines=12> */
.L_x_179:
[----:B------:R-:W-:Y:S05]  /*9470*/  BSYNC B1 ;  /* 0x0000000000017941 */ /* 0x000fea0003800000 */
.L_x_178:
        /* <DEDUP_REMOVED lines=12> */
.L_x_181:
[----:B------:R-:W-:Y:S05]  /*9540*/  BSYNC B1 ;  /* 0x0000000000017941 */ /* 0x000fea0003800000 */
.L_x_180:
        /* <DEDUP_REMOVED lines=12> */
.L_x_183:
[----:B------:R-:W-:Y:S05]  /*9610*/  BSYNC B1 ;  /* 0x0000000000017941 */ /* 0x000fea0003800000 */
.L_x_182:
        /* <DEDUP_REMOVED lines=12> */
.L_x_185:
[----:B------:R-:W-:Y:S05]  /*96e0*/  BSYNC B1 ;  /* 0x0000000000017941 */ /* 0x000fea0003800000 */
.L_x_184:
        /* <DEDUP_REMOVED lines=12> */
.L_x_187:
[----:B------:R-:W-:Y:S05]  /*97b0*/  BSYNC B1 ;  /* 0x0000000000017941 */ /* 0x000fea0003800000 */
.L_x_186:
        /* <DEDUP_REMOVED lines=12> */
.L_x_189:
[----:B------:R-:W-:Y:S05]  /*9880*/  BSYNC B1 ;  /* 0x0000000000017941 */ /* 0x000fea0003800000 */
.L_x_188:
        /* <DEDUP_REMOVED lines=12> */
.L_x_191:
[----:B------:R-:W-:Y:S05]  /*9950*/  BSYNC B1 ;  /* 0x0000000000017941 */ /* 0x000fea0003800000 */
.L_x_190:
[----:B-----5:R-:W-:Y:S01]  /*9960*/  LOP3.LUT R32, R32, 0xff, RZ, 0xc0, !PT ;  /* 0x000000ff20207812 */ /* 0x020fe200078ec0ff */
[----:B------:R-:W-:Y:S01]  /*9970*/  BSSY B1, `(.L_x_192) ;  /* 0x000000b000017945 */ /* 0x000fe20003800000 */
[----:B------:R-:W-:Y:S02]  /*9980*/  ISETP.LT.OR P3, PT, R41, 0x19, !P0 ;  /* 0x000000192900780c */ /* 0x000fe40004761670 */
[----:B------:R-:W-:-:S05]  /*9990*/  F2FP.F16.E5M2.UNPACK_B R32, R32 ;  /* 0x00000020ff20723e */ /* 0x000fca00020004ff */
[----:B------:R-:W-:-:S05]  /*99a0*/  HADD2.F32 R32, -RZ, R32.H0_H0 ;  /* 0x20000020ff207230 */ /* 0x000fca0000004100 */
[----:B------:R-:W-:-:S04]  /*99b0*/  FMUL R32, R32, UR21 ;  /* 0x0000001520207c20 */ /* 0x000fc80008400000 */
[----:B------:R-:W-:Y:S01]  /*99c0*/  FFMA R32, R23, UR20, R32 ;  /* 0x0000001417207c23 */ /* 0x000fe20008000020 */
[----:B------:R-:W-:-:S04]  /*99d0*/  PRMT R23, RZ, 0x7610, R23 ;  /* 0x00007610ff177816 */ /* 0x000fc80000000017 */
[----:B----4-:R-:W-:-:S05]  /*99e0*/  F2FP.SATFINITE.E5M2.F32.PACK_AB_MERGE_C R33, RZ, R32, RZ ;  /* 0x00000020ff21723e */ /* 0x010fca00048060ff */
[----:B------:R4:W-:Y:S01]  /*99f0*/  @!P2 STG.E.U8 desc[UR16][R30.64+0x11], R33 ;  /* 0x000011211e00a986 */ /* 0x0009e2000c101110 */
[----:B------:R-:W-:Y:S05]  /*9a00*/  @P3 BRA `(.L_x_193) ;  /* 0x0000000000043947 */ /* 0x000fea0003800000 */
[----:B------:R0:W5:Y:S02]  /*9a10*/  LDG.E.U8 R23, desc[UR16][R24.64+0x18] ;  /* 0x0000181018177981 */ /* 0x000164000c1e1100 */
.L_x_193:
[----:B------:R-:W-:Y:S05]  /*9a20*/  BSYNC B1 ;  /* 0x0000000000017941 */ /* 0x000fea0003800000 */
.L_x_192:
        /* <DEDUP_REMOVED lines=8> */
[----:B------:R-:W-:-:S05]  /*9ab0*/  F2FP.SATFINITE.E5M2.F32.PACK_AB_MERGE_C R23, RZ, R23, RZ ;  /* 0x00000017ff17723e */ /* 0x000fca00048060ff */
[----:B------:R0:W-:Y:S01]  /*9ac0*/  @!P3 STG.E.U8 desc[UR16][R28.64+0x18], R23 ;  /* 0x000018171c00b986 */ /* 0x0001e2000c101110 */
[----:B------:R-:W-:Y:S05]  /*9ad0*/  @P2 BRA `(.L_x_195) ;  /* 0x0000000000042947 */ /* 0x000fea0003800000 */
[----:B------:R0:W5:Y:S02]  /*9ae0*/  LDG.E.U8 R22, desc[UR16][R24.64+0x19] ;  /* 0x0000191018167981 */ /* 0x000164000c1e1100 */
.L_x_195:
[----:B------:R-:W-:Y:S05]  /*9af0*/  BSYNC B1 ;  /* 0x0000000000017941 */ /* 0x000fea0003800000 */
.L_x_194:
        /* <DEDUP_REMOVED lines=8> */
[----:B0-----:R-:W-:-:S05]  /*9b80*/  F2FP.SATFINITE.E5M2.F32.PACK_AB_MERGE_C R23, RZ, R22, RZ ;  /* 0x00000016ff17723e */ /* 0x001fca00048060ff */
[----:B------:R0:W-:Y:S01]  /*9b90*/  @!P2 STG.E.U8 desc[UR16][R28.64+0x19], R23 ;  /* 0x000019171c00a986 */ /* 0x0001e2000c101110 */
[----:B------:R-:W-:Y:S05]  /*9ba0*/  @P3 BRA `(.L_x_197) ;  /* 0x0000000000043947 */ /* 0x000fea0003800000 */
[----:B------:R0:W5:Y:S02]  /*9bb0*/  LDG.E.U8 R21, desc[UR16][R26.64+0x18] ;  /* 0x000018101a157981 */ /* 0x000164000c1e1100 */
.L_x_197:
[----:B------:R-:W-:Y:S05]  /*9bc0*/  BSYNC B1 ;  /* 0x0000000000017941 */ /* 0x000fea0003800000 */
.L_x_196:
        /* <DEDUP_REMOVED lines=12> */
.L_x_199:
[----:B------:R-:W-:Y:S05]  /*9c90*/  BSYNC B1 ;  /* 0x0000000000017941 */ /* 0x000fea0003800000 */
.L_x_198:
        /* <DEDUP_REMOVED lines=12> */
.L_x_201:
[----:B------:R-:W-:Y:S05]  /*9d60*/  BSYNC B1 ;  /* 0x0000000000017941 */ /* 0x000fea0003800000 */
.L_x_200:
        /* <DEDUP_REMOVED lines=12> */
.L_x_203:
[----:B------:R-:W-:Y:S05]  /*9e30*/  BSYNC B1 ;  /* 0x0000000000017941 */ /* 0x000fea0003800000 */
.L_x_202:
        /* <DEDUP_REMOVED lines=12> */
.L_x_205:
[----:B------:R-:W-:Y:S05]  /*9f00*/  BSYNC B1 ;  /* 0x0000000000017941 */ /* 0x000fea0003800000 */
.L_x_204:
        /* <DEDUP_REMOVED lines=12> */
.L_x_207:
[----:B------:R-:W-:Y:S05]  /*9fd0*/  BSYNC B1 ;  /* 0x0000000000017941 */ /* 0x000fea0003800000 */
.L_x_206:
        /* <DEDUP_REMOVED lines=12> */
.L_x_209:
[----:B------:R-:W-:Y:S05]  /*a0a0*/  BSYNC B1 ;  /* 0x0000000000017941 */ /* 0x000fea0003800000 */
.L_x_208:
        /* <DEDUP_REMOVED lines=12> */
.L_x_211:
[----:B------:R-:W-:Y:S05]  /*a170*/  BSYNC B1 ;  /* 0x0000000000017941 */ /* 0x000fea0003800000 */
.L_x_210:
        /* <DEDUP_REMOVED lines=12> */
.L_x_213:
[----:B------:R-:W-:Y:S05]  /*a240*/  BSYNC B1 ;  /* 0x0000000000017941 */ /* 0x000fea0003800000 */
.L_x_212:
        /* <DEDUP_REMOVED lines=12> */
.L_x_215:
[----:B------:R-:W-:Y:S05]  /*a310*/  BSYNC B1 ;  /* 0x0000000000017941 */ /* 0x000fea0003800000 */
.L_x_214:
        /* <DEDUP_REMOVED lines=12> */
.L_x_217:
[----:B------:R-:W-:Y:S05]  /*a3e0*/  BSYNC B1 ;  /* 0x0000000000017941 */ /* 0x000fea0003800000 */
.L_x_216:
        /* <DEDUP_REMOVED lines=12> */
.L_x_219:
[----:B------:R-:W-:Y:S05]  /*a4b0*/  BSYNC B1 ;  /* 0x0000000000017941 */ /* 0x000fea0003800000 */
.L_x_218:
        /* <DEDUP_REMOVED lines=12> */
.L_x_221:
[----:B------:R-:W-:Y:S05]  /*a580*/  BSYNC B1 ;  /* 0x0000000000017941 */ /* 0x000fea0003800000 */
.L_x_220:
        /* <DEDUP_REMOVED lines=12> */
.L_x_223:
[----:B------:R-:W-:Y:S05]  /*a650*/  BSYNC B1 ;  /* 0x0000000000017941 */ /* 0x000fea0003800000 */
.L_x_222:
        /* <DEDUP_REMOVED lines=12> */
.L_x_225:
[----:B------:R-:W-:Y:S05]  /*a720*/  BSYNC B1 ;  /* 0x0000000000017941 */ /* 0x000fea0003800000 */
.L_x_224:
        /* <DEDUP_REMOVED lines=12> */
.L_x_227:
[----:B------:R-:W-:Y:S05]  /*a7f0*/  BSYNC B1 ;  /* 0x0000000000017941 */ /* 0x000fea0003800000 */
.L_x_226:
        /* <DEDUP_REMOVED lines=12> */
.L_x_229:
[----:B------:R-:W-:Y:S05]  /*a8c0*/  BSYNC B1 ;  /* 0x0000000000017941 */ /* 0x000fea0003800000 */
.L_x_228:
        /* <DEDUP_REMOVED lines=12> */
.L_x_231:
[----:B------:R-:W-:Y:S05]  /*a990*/  BSYNC B1 ;  /* 0x0000000000017941 */ /* 0x000fea0003800000 */
.L_x_230:
        /* <DEDUP_REMOVED lines=12> */
.L_x_233:
[----:B------:R-:W-:Y:S05]  /*aa60*/  BSYNC B1 ;  /* 0x0000000000017941 */ /* 0x000fea0003800000 */
.L_x_232:
        /* <DEDUP_REMOVED lines=12> */
.L_x_235:
[----:B------:R-:W-:Y:S05]  /*ab30*/  BSYNC B1 ;  /* 0x0000000000017941 */ /* 0x000fea0003800000 */
.L_x_234:
[----:B-----5:R-:W-:Y:S01]  /*ab40*/  LOP3.LUT R2, R2, 0xff, RZ, 0xc0, !PT ;  /* 0x000000ff02027812 */ /* 0x020fe200078ec0ff */
[----:B------:R-:W-:Y:S01]  /*ab50*/  BSSY B1, `(.L_x_236) ;  /* 0x000000b000017945 */ /* 0x000fe20003800000 */
[----:B------:R-:W-:Y:S02]  /*ab60*/  ISETP.LT.OR P3, PT, R41, 0x41, !P1 ;  /* 0x000000412900780c */ /* 0x000fe40004f61670 */
[----:B------:R-:W-:-:S05]  /*ab70*/  F2FP.F16.E5M2.UNPACK_B R2, R2 ;  /* 0x00000002ff02723e */ /* 0x000fca00020004ff */
[----:B------:R-:W-:-:S05]  /*ab80*/  HADD2.F32 R2, -RZ, R2.H0_H0 ;  /* 0x20000002ff027230 */ /* 0x000fca0000004100 */
[----:B0-----:R-:W-:-:S04]  /*ab90*/  FMUL R3, R2, UR21 ;  /* 0x0000001502037c20 */ /* 0x001fc80008400000 */
[----:B------:R-:W-:Y:S01]  /*aba0*/  FFMA R3, R0, UR20, R3 ;  /* 0x0000001400037c23 */ /* 0x000fe20008000003 */
[----:B------:R-:W-:-:S04]  /*abb0*/  PRMT R0, RZ, 0x7610, R0 ;  /* 0x00007610ff007816 */ /* 0x000fc80000000000 */
[----:B------:R-:W-:-:S05]  /*abc0*/  F2FP.SATFINITE.E5M2.F32.PACK_AB_MERGE_C R3, RZ, R3, RZ ;  /* 0x00000003ff03723e */ /* 0x000fca00048060ff */
[----:B------:R0:W-:Y:S01]  /*abd0*/  @!P2 STG.E.U8 desc[UR16][R28.64+0x41], R3 ;  /* 0x000041031c00a986 */ /* 0x0001e2000c101110 */
[----:B------:R-:W-:Y:S05]  /*abe0*/  @P3 BRA `(.L_x_237) ;  /* 0x0000000000043947 */ /* 0x000fea0003800000 */
[----:B------:R0:W5:Y:S02]  /*abf0*/  LDG.E.U8 R0, desc[UR16][R26.64+0x40] ;  /* 0x000040101a007981 */ /* 0x000164000c1e1100 */
.L_x_237:
[----:B------:R-:W-:Y:S05]  /*ac00*/  BSYNC B1 ;  /* 0x0000000000017941 */ /* 0x000fea0003800000 */
.L_x_236:
[----:B------:R-:W2:Y:S01]  /*ac10*/  LDL.LU R2, [R1] ;  /* 0x0000000001027983 */ /* 0x000ea20000300800 */
[----:B-----5:R-:W-:Y:S01]  /*ac20*/  LOP3.LUT R0, R0, 0xff, RZ, 0xc0, !PT ;  /* 0x000000ff00007812 */ /* 0x020fe200078ec0ff */
[----:B------:R-:W-:Y:S01]  /*ac30*/  BSSY B1, `(.L_x_238) ;  /* 0x000000b000017945 */ /* 0x000fe20003800000 */
[----:B------:R-:W-:Y:S02]  /*ac40*/  ISETP.LT.OR P2, PT, R41, 0x42, !P1 ;  /* 0x000000422900780c */ /* 0x000fe40004f41670 */
[----:B------:R-:W-:-:S05]  /*ac50*/  F2FP.F16.E5M2.UNPACK_B R0, R0 ;  /* 0x00000000ff00723e */ /* 0x000fca00020004ff */
[----:B------:R-:W-:-:S05]  /*ac60*/  HADD2.F32 R0, -RZ, R0.H0_H0 ;  /* 0x20000000ff007230 */ /* 0x000fca0000004100 */
[----:B------:R-:W-:-:S04]  /*ac70*/  FMUL R0, R0, UR21 ;  /* 0x0000001500007c20 */ /* 0x000fc80008400000 */
[----:B--2---:R-:W-:-:S05]  /*ac80*/  FFMA R0, R2, UR20, R0 ;  /* 0x0000001402007c23 */ /* 0x004fca0008000000 */
[----:B0-----:R-:W-:Y:S02]  /*ac90*/  F2FP.SATFINITE.E5M2.F32.PACK_AB_MERGE_C R3, RZ, R0, RZ ;  /* 0x00000000ff03723e */ /* 0x001fe400048060ff */
[----:B------:R-:W-:-:S03]  /*aca0*/  PRMT R0, RZ, 0x7610, R0 ;  /* 0x00007610ff007816 */ /* 0x000fc60000000000 */
[----:B------:R0:W-:Y:S01]  /*acb0*/  @!P3 STG.E.U8 desc[UR16][R30.64+0x40], R3 ;  /* 0x000040031e00b986 */ /* 0x0001e2000c101110 */
[----:B------:R-:W-:Y:S05]  /*acc0*/  @P2 BRA `(.L_x_239) ;  /* 0x0000000000042947 */ /* 0x000fea0003800000 */
[----:B------:R2:W5:Y:S02]  /*acd0*/  LDG.E.U8 R0, desc[UR16][R26.64+0x41] ;  /* 0x000041101a007981 */ /* 0x000564000c1e1100 */
.L_x_239:
[----:B------:R-:W-:Y:S05]  /*ace0*/  BSYNC B1 ;  /* 0x0000000000017941 */ /* 0x000fea0003800000 */
.L_x_238:
[----:B------:R-:W3:Y:S01]  /*acf0*/  LDL.LU R2, [R1+0x4] ;  /* 0x0000040001027983 */ /* 0x000ee20000300800 */
[----:B-----5:R-:W-:Y:S01]  /*ad00*/  LOP3.LUT R0, R0, 0xff, RZ, 0xc0, !PT ;  /* 0x000000ff00007812 */ /* 0x020fe200078ec0ff */
[----:B------:R-:W-:Y:S01]  /*ad10*/  BSSY B1, `(.L_x_240) ;  /* 0x000000b000017945 */ /* 0x000fe20003800000 */
[----:B------:R-:W-:Y:S02]  /*ad20*/  ISETP.LT.OR P3, PT, R41, 0x49, !P0 ;  /* 0x000000492900780c */ /* 0x000fe40004761670 */
[----:B------:R-:W-:-:S05]  /*ad30*/  F2FP.F16.E5M2.UNPACK_B R0, R0 ;  /* 0x00000000ff00723e */ /* 0x000fca00020004ff */
[----:B------:R-:W-:-:S05]  /*ad40*/  HADD2.F32 R0, -RZ, R0.H0_H0 ;  /* 0x20000000ff007230 */ /* 0x000fca0000004100 */
[----:B------:R-:W-:-:S04]  /*ad50*/  FMUL R0, R0, UR21 ;  /* 0x0000001500007c20 */ /* 0x000fc80008400000 */
[----:B---3--:R-:W-:-:S05]  /*ad60*/  FFMA R0, R2, UR20, R0 ;  /* 0x0000001402007c23 */ /* 0x008fca0008000000 */
[----:B0-----:R-:W-:Y:S02]  /*ad70*/  F2FP.SATFINITE.E5M2.F32.PACK_AB_MERGE_C R3, RZ, R0, RZ ;  /* 0x00000000ff03723e */ /* 0x001fe400048060ff */
[----:B------:R-:W-:-:S03]  /*ad80*/  PRMT R0, RZ, 0x7610, R0 ;  /* 0x00007610ff007816 */ /* 0x000fc60000000000 */
[----:B------:R0:W-:Y:S01]  /*ad90*/  @!P2 STG.E.U8 desc[UR16][R30.64+0x41], R3 ;  /* 0x000041031e00a986 */ /* 0x0001e2000c101110 */
[----:B------:R-:W-:Y:S05]  /*ada0*/  @P3 BRA `(.L_x_241) ;  /* 0x0000000000043947 */ /* 0x000fea0003800000 */
[----:B------:R3:W5:Y:S02]  /*adb0*/  LDG.E.U8 R0, desc[UR16][R24.64+0x48] ;  /* 0x0000481018007981 */ /* 0x000764000c1e1100 */
.L_x_241:
[----:B------:R-:W-:Y:S05]  /*adc0*/  BSYNC B1 ;  /* 0x0000000000017941 */ /* 0x000fea0003800000 */
.L_x_240:
[----:B------:R-:W2:Y:S01]  /*add0*/  LDL.LU R2, [R1+0x8] ;  /* 0x0000080001027983 */ /* 0x000ea20000300800 */
        /* <DEDUP_REMOVED lines=12> */
.L_x_243:
[----:B------:R-:W-:Y:S05]  /*aea0*/  BSYNC B1 ;  /* 0x0000000000017941 */ /* 0x000fea0003800000 */
.L_x_242:
        /* <DEDUP_REMOVED lines=13> */
.L_x_245:
[----:B------:R-:W-:Y:S05]  /*af80*/  BSYNC B1 ;  /* 0x0000000000017941 */ /* 0x000fea0003800000 */
.L_x_244:
        /* <DEDUP_REMOVED lines=13> */
.L_x_247:
[----:B------:R-:W-:Y:S05]  /*b060*/  BSYNC B1 ;  /* 0x0000000000017941 */ /* 0x000fea0003800000 */
.L_x_246:
        /* <DEDUP_REMOVED lines=13> */
.L_x_249:
[----:B------:R-:W-:Y:S05]  /*b140*/  BSYNC B1 ;  /* 0x0000000000017941 */ /* 0x000fea0003800000 */
.L_x_248:
        /* <DEDUP_REMOVED lines=13> */
.L_x_251:
[----:B------:R-:W-:Y:S05]  /*b220*/  BSYNC B1 ;  /* 0x0000000000017941 */ /* 0x000fea0003800000 */
.L_x_250:
        /* <DEDUP_REMOVED lines=13> */
.L_x_253:
[----:B------:R-:W-:Y:S05]  /*b300*/  BSYNC B1 ;  /* 0x0000000000017941 */ /* 0x000fea0003800000 */
.L_x_252:
        /* <DEDUP_REMOVED lines=13> */
.L_x_255:
[----:B------:R-:W-:Y:S05]  /*b3e0*/  BSYNC B1 ;  /* 0x0000000000017941 */ /* 0x000fea0003800000 */
.L_x_254:
        /* <DEDUP_REMOVED lines=13> */
.L_x_257:
[----:B------:R-:W-:Y:S05]  /*b4c0*/  BSYNC B1 ;  /* 0x0000000000017941 */ /* 0x000fea0003800000 */
.L_x_256:
        /* <DEDUP_REMOVED lines=13> */
.L_x_259:
[----:B------:R-:W-:Y:S05]  /*b5a0*/  BSYNC B1 ;  /* 0x0000000000017941 */ /* 0x000fea0003800000 */
.L_x_258:
        /* <DEDUP_REMOVED lines=13> */
.L_x_261:
[----:B------:R-:W-:Y:S05]  /*b680*/  BSYNC B1 ;  /* 0x0000000000017941 */ /* 0x000fea0003800000 */
.L_x_260:
        /* <DEDUP_REMOVED lines=13> */
.L_x_263:
[----:B------:R-:W-:Y:S05]  /*b760*/  BSYNC B1 ;  /* 0x0000000000017941 */ /* 0x000fea0003800000 */
.L_x_262:
        /* <DEDUP_REMOVED lines=13> */
.L_x_265:
[----:B------:R-:W-:Y:S05]  /*b840*/  BSYNC B1 ;  /* 0x0000000000017941 */ /* 0x000fea0003800000 */
.L_x_264:
        /* <DEDUP_REMOVED lines=13> */
.L_x_267:
[----:B------:R-:W-:Y:S05]  /*b920*/  BSYNC B1 ;  /* 0x0000000000017941 */ /* 0x000fea0003800000 */
.L_x_266:
        /* <DEDUP_REMOVED lines=13> */
.L_x_269:
[----:B------:R-:W-:Y:S05]  /*ba00*/  BSYNC B1 ;  /* 0x0000000000017941 */ /* 0x000fea0003800000 */
.L_x_268:
        /* <DEDUP_REMOVED lines=13> */
.L_x_271:
[----:B------:R-:W-:Y:S05]  /*bae0*/  BSYNC B1 ;  /* 0x0000000000017941 */ /* 0x000fea0003800000 */
.L_x_270:
        /* <DEDUP_REMOVED lines=13> */
.L_x_273:
[----:B------:R-:W-:Y:S05]  /*bbc0*/  BSYNC B1 ;  /* 0x0000000000017941 */ /* 0x000fea0003800000 */
.L_x_272:
        /* <DEDUP_REMOVED lines=13> */
.L_x_275:
[----:B------:R-:W-:Y:S05]  /*bca0*/  BSYNC B1 ;  /* 0x0000000000017941 */ /* 0x000fea0003800000 */
.L_x_274:
        /* <DEDUP_REMOVED lines=13> */
.L_x_277:
[----:B------:R-:W-:Y:S05]  /*bd80*/  BSYNC B1 ;  /* 0x0000000000017941 */ /* 0x000fea0003800000 */
.L_x_276:
        /* <DEDUP_REMOVED lines=13> */
.L_x_279:
[----:B------:R-:W-:Y:S05]  /*be60*/  BSYNC B1 ;  /* 0x0000000000017941 */ /* 0x000fea0003800000 */
.L_x_278:
        /* <DEDUP_REMOVED lines=13> */
.L_x_281:
[----:B------:R-:W-:Y:S05]  /*bf40*/  BSYNC B1 ;  /* 0x0000000000017941 */ /* 0x000fea0003800000 */
.L_x_280:
        /* <DEDUP_REMOVED lines=13> */
.L_x_283:
[----:B------:R-:W-:Y:S05]  /*c020*/  BSYNC B1 ;  /* 0x0000000000017941 */ /* 0x000fea0003800000 */
.L_x_282:
        /* <DEDUP_REMOVED lines=13> */
.L_x_285:
[----:B------:R-:W-:Y:S05]  /*c100*/  BSYNC B1 ;  /* 0x0000000000017941 */ /* 0x000fea0003800000 */
.L_x_284:
        /* <DEDUP_REMOVED lines=13> */
.L_x_287:
[----:B------:R-:W-:Y:S05]  /*c1e0*/  BSYNC B1 ;  /* 0x0000000000017941 */ /* 0x000fea0003800000 */
.L_x_286:
        /* <DEDUP_REMOVED lines=13> */
.L_x_289:
[----:B------:R-:W-:Y:S05]  /*c2c0*/  BSYNC B1 ;  /* 0x0000000000017941 */ /* 0x000fea0003800000 */
.L_x_288:
        /* <DEDUP_REMOVED lines=13> */
.L_x_291:
[----:B------:R-:W-:Y:S05]  /*c3a0*/  BSYNC B1 ;  /* 0x0000000000017941 */ /* 0x000fea0003800000 */
.L_x_290:
        /* <DEDUP_REMOVED lines=13> */
.L_x_293:
[----:B------:R-:W-:Y:S05]  /*c480*/  BSYNC B1 ;  /* 0x0000000000017941 */ /* 0x000fea0003800000 */
.L_x_292:
        /* <DEDUP_REMOVED lines=13> */
.L_x_295:
[----:B------:R-:W-:Y:S05]  /*c560*/  BSYNC B1 ;  /* 0x0000000000017941 */ /* 0x000fea0003800000 */
.L_x_294:
[----:B------:R-:W-:Y:S05]  /*c570*/  @P1 BRA `(.L_x_296) ;  /* 0x0000002000ac1947 */ /* 0x000fea0003800000 */
[----:B------:R-:W2:Y:S01]  /*c580*/  LDL.LU R2, [R1+0x74] ;  /* 0x0000740001027983 */ /* 0x000ea20000300800 */
[----:B-----5:R-:W-:-:S04]  /*c590*/  LOP3.LUT R0, R0, 0xff, RZ, 0xc0, !PT ;  /* 0x000000ff00007812 */ /* 0x020fc800078ec0ff */
[----:B------:R-:W-:-:S05]  /*c5a0*/  F2FP.F16.E5M2.UNPACK_B R0, R0 ;  /* 0x00000000ff00723e */ /* 0x000fca00020004ff */
[----:B------:R-:W-:-:S05]  /*c5b0*/  HADD2.F32 R0, -RZ, R0.H0_H0 ;  /* 0x20000000ff007230 */ /* 0x000fca0000004100 */
[----:B------:R-:W-:-:S04]  /*c5c0*/  FMUL R0, R0, UR21 ;  /* 0x0000001500007c20 */ /* 0x000fc80008400000 */
[----:B--2---:R-:W-:-:S05]  /*c5d0*/  FFMA R0, R2, UR20, R0 ;  /* 0x0000001402007c23 */ /* 0x004fca0008000000 */
[----:B0-----:R-:W-:-:S05]  /*c5e0*/  F2FP.SATFINITE.E5M2.F32.PACK_AB_MERGE_C R3, RZ, R0, RZ ;  /* 0x00000000ff03723e */ /* 0x001fca00048060ff */
[----:B------:R0:W-:Y:S01]  /*c5f0*/  STG.E.U8 desc[UR16][R30.64+0x79], R3 ;  /* 0x000079031e007986 */ /* 0x0001e2000c101110 */
[----:B------:R-:W-:Y:S05]  /*c600*/  BRA `(.L_x_296) ;  /* 0x0000002000887947 */ /* 0x000fea0003800000 */
.L_x_39:
[C---:B------:R-:W-:Y:S01]  /*c610*/  ISETP.GE.AND P3, PT, R42.reuse, 0x1, PT ;  /* 0x000000012a00780c */ /* 0x040fe20003f66270 */
[----:B------:R-:W2:Y:S01]  /*c620*/  LDL.LU R227, [R1+0x10] ;  /* 0x0000100001e37983 */ /* 0x000ea20000300800 */
[----:B------:R-:W-:Y:S01]  /*c630*/  ISETP.GE.AND P2, PT, R42, 0x9, PT ;  /* 0x000000092a00780c */ /* 0x000fe20003f46270 */
[----:B------:R-:W-:Y:S01]  /*c640*/  FMUL R225, R225, UR20 ;  /* 0x00000014e1e17c20 */ /* 0x000fe20008400000 */
[C---:B------:R-:W-:Y:S01]  /*c650*/  ISETP.LT.OR P0, PT, R41.reuse, 0x1, !P3 ;  /* 0x000000012900780c */ /* 0x040fe20005f01670 */
[----:B------:R-:W-:Y:S01]  /*c660*/  FMUL R226, R226, UR20 ;  /* 0x00000014e2e27c20 */ /* 0x000fe20008400000 */
[----:B------:R-:W-:Y:S01]  /*c670*/  ISETP.LT.OR P1, PT, R41, 0x2, !P3 ;  /* 0x000000022900780c */ /* 0x000fe20005f21670 */
[----:B------:R-:W-:Y:S01]  /*c680*/  FMUL R223, R223, UR20 ;  /* 0x00000014dfdf7c20 */ /* 0x000fe20008400000 */
[----:B------:R-:W-:Y:S01]  /*c690*/  ISETP.LT.OR P6, PT, R41, 0x2, !P2 ;  /* 0x000000022900780c */ /* 0x000fe200057c1670 */
[----:B------:R-:W-:Y:S01]  /*c6a0*/  FMUL R224, R224, UR20 ;  /* 0x00000014e0e07c20 */ /* 0x000fe20008400000 */
[----:B------:R-:W-:-:S02]  /*c6b0*/  F2FP.SATFINITE.E5M2.F32.PACK_AB_MERGE_C R33, RZ, R226, RZ ;  /* 0x000000e2ff21723e */ /* 0x000fc400048060ff */
[----:B------:R-:W-:Y:S01]  /*c6c0*/  F2FP.SATFINITE.E5M2.F32.PACK_AB_MERGE_C R225, RZ, R225, RZ ;  /* 0x000000e1ffe1723e */ /* 0x000fe200048060ff */
[----:B------:R-:W-:Y:S01]  /*c6d0*/  FMUL R222, R222, UR20 ;  /* 0x00000014dede7c20 */ /* 0x000fe20008400000 */
[----:B------:R-:W-:Y:S01]  /*c6e0*/  ISETP.LT.OR P5, PT, R41, 0x1, !P2 ;  /* 0x000000012900780c */ /* 0x000fe200057a1670 */
[----:B------:R-:W-:Y:S01]  /*c6f0*/  FMUL R221, R221, UR20 ;  /* 0x00000014dddd7c20 */ /* 0x000fe20008400000 */
[----:B------:R-:W-:Y:S01]  /*c700*/  F2FP.SATFINITE.E5M2.F32.PACK_AB_MERGE_C R223, RZ, R223, RZ ;  /* 0x000000dfffdf723e */ /* 0x000fe200048060ff */
[----:B------:R0:W-:Y:S01]  /*c710*/  @!P0 STG.E.U8 desc[UR16][R24.64], R33 ;  /* 0x0000002118008986 */ /* 0x0001e2000c101110 */
[----:B------:R-:W-:-:S03]  /*c720*/  ISETP.LT.OR P0, PT, R41, 0x9, !P3 ;  /* 0x000000092900780c */ /* 0x000fc60005f01670 */
[----:B------:R-:W-:Y:S01]  /*c730*/  @!P1 STG.E.U8 desc[UR16][R24.64+0x1], R225 ;  /* 0x000001e118009986 */ /* 0x000fe2000c101110 */
[----:B------:R-:W-:-:S03]  /*c740*/  ISETP.LT.OR P1, PT, R41, 0xa, !P3 ;  /* 0x0000000a2900780c */ /* 0x000fc60005f21670 */
[----:B------:R-:W-:Y:S01]  /*c750*/  @!P6 STG.E.U8 desc[UR16][R26.64+0x1], R223 ;  /* 0x000001df1a00e986 */ /* 0x000fe2000c101110 */
[----:B------:R-:W-:Y:S01]  /*c760*/  ISETP.LT.OR P6, PT, R41, 0xa, !P2 ;  /* 0x0000000a2900780c */ /* 0x000fe200057c1670 */
[----:B------:R-:W-:Y:S01]  /*c770*/  FMUL R219, R219, UR20 ;  /* 0x00000014dbdb7c20 */ /* 0x000fe20008400000 */
[----:B------:R-:W-:Y:S01]  /*c780*/  F2FP.SATFINITE.E5M2.F32.PACK_AB_MERGE_C R35, RZ, R224, RZ ;  /* 0x000000e0ff23723e */ /* 0x000fe200048060ff */
[----:B------:R-:W-:Y:S01]  /*c790*/  FMUL R220, R220, UR20 ;  /* 0x00000014dcdc7c20 */ /* 0x000fe20008400000 */
[----:B0-----:R-:W-:Y:S01]  /*c7a0*/  F2FP.SATFINITE.E5M2.F32.PACK_AB_MERGE_C R33, RZ, R222, RZ ;  /* 0x000000deff21723e */ /* 0x001fe200048060ff */
[----:B------:R-:W-:Y:S01]  /*c7b0*/  FMUL R218, R218, UR20 ;  /* 0x00000014dada7c20 */ /* 0x000fe20008400000 */
[----:B------:R-:W-:Y:S01]  /*c7c0*/  F2FP.SATFINITE.E5M2.F32.PACK_AB_MERGE_C R221, RZ, R221, RZ ;  /* 0x000000ddffdd723e */ /* 0x000fe200048060ff */
[----:B------:R0:W-:Y:S01]  /*c7d0*/  @!P5 STG.E.U8 desc[UR16][R26.64], R35 ;  /* 0x000000231a00d986 */ /* 0x0001e2000c101110 */
[C---:B------:R-:W-:Y:S02]  /*c7e0*/  ISETP.LT.OR P5, PT, R41.reuse, 0x9, !P2 ;  /* 0x000000092900780c */ /* 0x040fe400057a1670 */
        /* <DEDUP_REMOVED lines=8> */
[----:B0-----:R-:W-:Y:S01]  /*c870*/  F2FP.SATFINITE.E5M2.F32.PACK_AB_MERGE_C R35, RZ, R220, RZ ;  /* 0x000000dcff23723e */ /* 0x001fe200048060ff */
[----:B------:R-:W-:Y:S01]  /*c880*/  FMUL R215, R215, UR20 ;  /* 0x00000014d7d77c20 */ /* 0x000fe20008400000 */
[----:B------:R-:W3:Y:S01]  /*c890*/  LDL.LU R226, [R1+0xc] ;  /* 0x00000c0001e27983 */ /* 0x000ee20000300800 */
[----:B-1----:R-:W-:Y:S02]  /*c8a0*/  F2FP.SATFINITE.E5M2.F32.PACK_AB_MERGE_C R33, RZ, R218, RZ ;  /* 0x000000daff21723e */ /* 0x002fe400048060ff */
[----:B------:R-:W-:Y:S01]  /*c8b0*/  F2FP.SATFINITE.E5M2.F32.PACK_AB_MERGE_C R217, RZ, R217, RZ ;  /* 0x000000d9ffd9723e */ /* 0x000fe200048060ff */
[----:B------:R0:W-:Y:S01]  /*c8c0*/  @!P5 STG.E.U8 desc[UR16][R26.64+0x8], R35 ;  /* 0x000008231a00d986 */ /* 0x0001e2000c101110 */
[----:B------:R-:W-:-:S02]  /*c8d0*/  ISETP.LT.OR P5, PT, R41, 0x11, !P2 ;  /* 0x000000112900780c */ /* 0x000fc400057a1670 */
[----:B------:R-:W-:Y:S01]  /*c8e0*/  F2FP.SATFINITE.E5M2.F32.PACK_AB_MERGE_C R215, RZ, R215, RZ ;  /* 0x000000d7ffd7723e */ /* 0x000fe200048060ff */
[----:B------:R-:W4:Y:S01]  /*c8f0*/  LDL.LU R224, [R1+0x8] ;  /* 0x0000080001e07983 */ /* 0x000f220000300800 */
[----:B------:R-:W-:-:S03]  /*c900*/  FMUL R216, R216, UR20 ;  /* 0x00000014d8d87c20 */ /* 0x000fc60008400000 */
[----:B------:R-:W3:Y:S04]  /*c910*/  LDL.LU R225, [R1+0x4] ;  /* 0x0000040001e17983 */ /* 0x000ee80000300800 */
[----:B------:R-:W4:Y:S01]  /*c920*/  LDL.LU R223, [R1] ;  /* 0x0000000001df7983 */ /* 0x000f220000300800 */
[----:B0-----:R-:W-:Y:S01]  /*c930*/  F2FP.SATFINITE.E5M2.F32.PACK_AB_MERGE_C R35, RZ, R216, RZ ;  /* 0x000000d8ff23723e */ /* 0x001fe200048060ff */
[----:B------:R-:W-:Y:S01]  /*c940*/  FMUL R214, R214, UR20 ;  /* 0x00000014d6d67c20 */ /* 0x000fe20008400000 */
[----:B------:R-:W-:Y:S01]  /*c950*/  FMUL R213, R213, UR20 ;  /* 0x00000014d5d57c20 */ /* 0x000fe20008400000 */
[----:B------:R0:W-:Y:S01]  /*c960*/  @!P0 STG.E.U8 desc[UR16][R24.64+0x10], R33 ;  /* 0x0000102118008986 */ /* 0x0001e2000c101110 */
[----:B------:R-:W-:Y:S01]  /*c970*/  ISETP.LT.OR P0, PT, R41, 0x19, !P3 ;  /* 0x000000192900780c */ /* 0x000fe20005f01670 */
[----:B------:R-:W-:Y:S01]  /*c980*/  FMUL R211, R211, UR20 ;  /* 0x00000014d3d37c20 */ /* 0x000fe20008400000 */
[----:B------:R-:W-:Y:S01]  /*c990*/  FMUL R212, R212, UR20 ;  /* 0x00000014d4d47c20 */ /* 0x000fe20008400000 */
[----:B------:R-:W-:Y:S01]  /*c9a0*/  @!P1 STG.E.U8 desc[UR16][R24.64+0x11], R217 ;  /* 0x000011d918009986 */ /* 0x000fe2000c101110 */
[C---:B------:R-:W-:Y:S01]  /*c9b0*/  ISETP.LT.OR P1, PT, R41.reuse, 0x1a, !P3 ;  /* 0x0000001a2900780c */ /* 0x040fe20005f21670 */
[----:B------:R-:W-:Y:S01]  /*c9c0*/  FMUL R210, R210, UR20 ;  /* 0x00000014d2d27c20 */ /* 0x000fe20008400000 */
[----:B------:R-:W-:Y:S01]  /*c9d0*/  F2FP.SATFINITE.E5M2.F32.PACK_AB_MERGE_C R213, RZ, R213, RZ ;  /* 0x000000d5ffd5723e */ /* 0x000fe200048060ff */
[----:B------:R-:W-:Y:S01]  /*c9e0*/  @!P6 STG.E.U8 desc[UR16][R26.64+0x11], R215 ;  /* 0x000011d71a00e986 */ /* 0x000fe2000c101110 */
[----:B------:R-:W-:Y:S01]  /*c9f0*/  ISETP.LT.OR P6, PT, R41, 0x1a, !P2 ;  /* 0x0000001a2900780c */ /* 0x000fe200057c1670 */
[----:B------:R-:W-:Y:S01]  /*ca00*/  FMUL R209, R209, UR20 ;  /* 0x00000014d1d17c20 */ /* 0x000fe20008400000 */
[----:B------:R-:W-:Y:S01]  /*ca10*/  F2FP.SATFINITE.E5M2.F32.PACK_AB_MERGE_C R211, RZ, R211, RZ ;  /* 0x000000d3ffd3723e */ /* 0x000fe200048060ff */
[----:B------:R1:W-:Y:S01]  /*ca20*/  @!P5 STG.E.U8 desc[UR16][R26.64+0x10], R35 ;  /* 0x000010231a00d986 */ /* 0x0003e2000c101110 */
[----:B0-----:R-:W-:Y:S01]  /*ca30*/  F2FP.SATFINITE.E5M2.F32.PACK_AB_MERGE_C R33, RZ, R214, RZ ;  /* 0x000000d6ff21723e */ /* 0x001fe200048060ff */
[----:B------:R-:W-:Y:S01]  /*ca40*/  FMUL R207, R207, UR20 ;  /* 0x00000014cfcf7c20 */ /* 0x000fe20008400000 */
[C---:B------:R-:W-:Y:S01]  /*ca50*/  ISETP.LT.OR P5, PT, R41.reuse, 0x19, !P2 ;  /* 0x000000192900780c */ /* 0x040fe200057a1670 */
[----:B------:R-:W-:Y:S01]  /*ca60*/  FMUL R208, R208, UR20 ;  /* 0x00000014d0d07c20 */ /* 0x000fe20008400000 */
[----:B------:R-:W-:Y:S01]  /*ca70*/  F2FP.SATFINITE.E5M2.F32.PACK_AB_MERGE_C R209, RZ, R209, RZ ;  /* 0x000000d1ffd1723e */ /* 0x000fe200048060ff */
[----:B------:R0:W-:Y:S01]  /*ca80*/  @!P0 STG.E.U8 desc[UR16][R24.64+0x18], R33 ;  /* 0x0000182118008986 */ /* 0x0001e2000c101110 */
[C---:B------:R-:W-:Y:S01]  /*ca90*/  ISETP.LT.OR P0, PT, R41.reuse, 0x21, !P3 ;  /* 0x000000212900780c */ /* 0x040fe20005f01670 */
[----:B------:R-:W-:Y:S01]  /*caa0*/  FMUL R206, R206, UR20 ;  /* 0x00000014cece7c20 */ /* 0x000fe20008400000 */
[----:B------:R-:W-:Y:S01]  /*cab0*/  F2FP.SATFINITE.E5M2.F32.PACK_AB_MERGE_C R207, RZ, R207, RZ ;  /* 0x000000cfffcf723e */ /* 0x000fe200048060ff */
[----:B------:R-:W-:Y:S01]  /*cac0*/  @!P1 STG.E.U8 desc[UR16][R24.64+0x19], R213 ;  /* 0x000019d518009986 */ /* 0x000fe2000c101110 */
[----:B------:R-:W-:Y:S01]  /*cad0*/  ISETP.LT.OR P1, PT, R41, 0x22, !P3 ;  /* 0x000000222900780c */ /* 0x000fe20005f21670 */
[----:B------:R-:W-:Y:S01]  /*cae0*/  FMUL R205, R205, UR20 ;  /* 0x00000014cdcd7c20 */ /* 0x000fe20008400000 */
[----:B-1----:R-:W-:Y:S01]  /*caf0*/  F2FP.SATFINITE.E5M2.F32.PACK_AB_MERGE_C R35, RZ, R212, RZ ;  /* 0x000000d4ff23723e */ /* 0x002fe200048060ff */
        /* <DEDUP_REMOVED lines=11> */
[----:B------:R-:W-:Y:S01]  /*cbb0*/  ISETP.LT.OR P0, PT, R41, 0x29, !P3 ;  /* 0x000000292900780c */ /* 0x000fe20005f01670 */
[----:B------:R-:W-:Y:S01]  /*cbc0*/  FMUL R201, R201, UR20 ;  /* 0x00000014c9c97c20 */ /* 0x000fe20008400000 */
[----:B------:R-:W-:Y:S01]  /*cbd0*/  FMUL R199, R199, UR20 ;  /* 0x00000014c7c77c20 */ /* 0x000fe20008400000 */
[----:B------:R-:W-:Y:S01]  /*cbe0*/  @!P1 STG.E.U8 desc[UR16][R24.64+0x21], R209 ;  /* 0x000021d118009986 */ /* 0x000fe2000c101110 */
[C---:B------:R-:W-:Y:S01]  /*cbf0*/  ISETP.LT.OR P1, PT, R41.reuse, 0x2a, !P3 ;  /* 0x0000002a2900780c */ /* 0x040fe20005f21670 */
        /* <DEDUP_REMOVED lines=9> */
[----:B------:R-:W-:Y:S01]  /*cc90*/  ISETP.LT.OR P5, PT, R41, 0x29, !P2 ;  /* 0x000000292900780c */ /* 0x000fe200057a1670 */
[----:B------:R-:W-:Y:S01]  /*cca0*/  FMUL R195, R195, UR20 ;  /* 0x00000014c3c37c20 */ /* 0x000fe20008400000 */
[----:B------:R-:W-:Y:S01]  /*ccb0*/  F2FP.SATFINITE.E5M2.F32.PACK_AB_MERGE_C R199, RZ, R199, RZ ;  /* 0x000000c7ffc7723e */ /* 0x000fe200048060ff */
[----:B------:R0:W-:Y:S01]  /*ccc0*/  @!P0 STG.E.U8 desc[UR16][R24.64+0x28], R33 ;  /* 0x0000282118008986 */ /* 0x0001e2000c101110 */
[C---:B------:R-:W-:Y:S01]  /*ccd0*/  ISETP.LT.OR P0, PT, R41.reuse, 0x31, !P3 ;  /* 0x000000312900780c */ /* 0x040fe20005f01670 */
[----:B------:R-:W-:Y:S01]  /*cce0*/  FMUL R196, R196, UR20 ;  /* 0x00000014c4c47c20 */ /* 0x000fe20008400000 */
[----:B------:R-:W-:Y:S01]  /*ccf0*/  F2FP.SATFINITE.E5M2.F32.PACK_AB_MERGE_C R197, RZ, R197, RZ ;  /* 0x000000c5ffc5723e */ /* 0x000fe200048060ff */
        /* <DEDUP_REMOVED lines=59> */
[C---:B------:R-:W-:Y:S01]  /*d0b0*/  ISETP.LT.OR P6, PT, R41.reuse, 0x4a, !P2 ;  /* 0x0000004a2900780c */ /* 0x040fe200057c1670 */
        /* <DEDUP_REMOVED lines=57> */
[----:B------:R-:W-:Y:S01]  /*d450*/  ISETP.LT.OR P5, PT, R41, 0x61, !P3 ;  /* 0x000000612900780c */ /* 0x000fe20005fa1670 */
[----:B------:R-:W-:Y:S01]  /*d460*/  FMUL R161, R161, UR20 ;  /* 0x00000014a1a17c20 */ /* 0x000fe20008400000 */
[----:B0-----:R-:W-:Y:S01]  /*d470*/  F2FP.SATFINITE.E5M2.F32.PACK_AB_MERGE_C R33, RZ, R178, RZ ;  /* 0x000000b2ff21723e */ /* 0x001fe200048060ff */
[----:B------:R-:W-:Y:S01]  /*d480*/  FMUL R160, R160, UR20 ;  /* 0x00000014a0a07c20 */ /* 0x000fe20008400000 */
[----:B------:R-:W-:Y:S01]  /*d490*/  FMUL R159, R159, UR20 ;  /* 0x000000149f9f7c20 */ /* 0x000fe20008400000 */
[----:B------:R-:W-:Y:S01]  /*d4a0*/  FMUL R157, R157, UR20 ;  /* 0x000000149d9d7c20 */ /* 0x000fe20008400000 */
[----:B------:R-:W-:Y:S01]  /*d4b0*/  F2FP.SATFINITE.E5M2.F32.PACK_AB_MERGE_C R161, RZ, R161, RZ ;  /* 0x000000a1ffa1723e */ /* 0x000fe200048060ff */
[----:B------:R-:W-:Y:S01]  /*d4c0*/  FMUL R158, R158, UR20 ;  /* 0x000000149e9e7c20 */ /* 0x000fe20008400000 */
[----:B------:R-:W-:Y:S01]  /*d4d0*/  FMUL R156, R156, UR20 ;  /* 0x000000149c9c7c20 */ /* 0x000fe20008400000 */
[----:B------:R-:W-:Y:S01]  /*d4e0*/  @!P6 STG.E.U8 desc[UR16][R24.64+0x61], R177 ;  /* 0x000061b11800e986 */ /* 0x000fe2000c101110 */
[----:B------:R-:W-:Y:S01]  /*d4f0*/  ISETP.LT.OR P6, PT, R41, 0x69, !P3 ;  /* 0x000000692900780c */ /* 0x000fe20005fc1670 */
[----:B------:R-:W-:Y:S01]  /*d500*/  FMUL R155, R155, UR20 ;  /* 0x000000149b9b7c20 */ /* 0x000fe20008400000 */
[----:B-1----:R-:W-:Y:S01]  /*d510*/  F2FP.SATFINITE.E5M2.F32.PACK_AB_MERGE_C R35, RZ, R176, RZ ;  /* 0x000000b0ff23723e */ /* 0x002fe200048060ff */
[----:B------:R0:W-:Y:S01]  /*d520*/  @!P5 STG.E.U8 desc[UR16][R24.64+0x60], R33 ;  /* 0x000060211800d986 */ /* 0x0001e2000c101110 */
        /* <DEDUP_REMOVED lines=16> */
[----:B-1----:R-:W-:Y:S01]  /*d630*/  F2FP.SATFINITE.E5M2.F32.PACK_AB_MERGE_C R35, RZ, R170, RZ ;  /* 0x000000aaff23723e */ /* 0x002fe200048060ff */
[----:B------:R-:W-:Y:S01]  /*d640*/  @!P0 STG.E.U8 desc[UR16][R24.64+0x69], R173 ;  /* 0x000069ad18008986 */ /* 0x000fe2000c101110 */
        /* <DEDUP_REMOVED lines=12> */
[----:B------:R-:W-:Y:S01]  /*d710*/  ISETP.LT.OR P6, PT, R41, 0x79, !P3 ;  /* 0x000000792900780c */ /* 0x000fe20005fc1670 */
[----:B------:R-:W-:Y:S01]  /*d720*/  FMUL R17, R17, UR20 ;  /* 0x0000001411117c20 */ /* 0x000fe20008400000 */
[----:B------:R-:W-:Y:S01]  /*d730*/  ISETP.LT.OR P3, PT, R41, 0x7a, !P3 ;  /* 0x0000007a2900780c */ /* 0x000fe20005f61670 */
[----:B------:R-:W-:Y:S01]  /*d740*/  @!P0 STG.E.U8 desc[UR16][R24.64+0x71], R169 ;  /* 0x000071a918008986 */ /* 0x000fe2000c101110 */
[----:B0-----:R-:W-:Y:S01]  /*d750*/  F2FP.SATFINITE.E5M2.F32.PACK_AB_MERGE_C R33, RZ, R168, RZ ;  /* 0x000000a8ff21723e */ /* 0x001fe200048060ff */
[----:B------:R-:W-:Y:S01]  /*d760*/  FMUL R18, R18, UR20 ;  /* 0x0000001412127c20 */ /* 0x000fe20008400000 */
[----:B------:R-:W-:Y:S01]  /*d770*/  ISETP.GE.AND P0, PT, R42, 0x89, PT ;  /* 0x000000892a00780c */ /* 0x000fe20003f06270 */
[----:B------:R-:W-:Y:S01]  /*d780*/  FMUL R16, R16, UR20 ;  /* 0x0000001410107c20 */ /* 0x000fe20008400000 */
[----:B------:R-:W-:Y:S01]  /*d790*/  F2FP.SATFINITE.E5M2.F32.PACK_AB_MERGE_C R21, RZ, R21, RZ ;  /* 0x00000015ff15723e */ /* 0x000fe200048060ff */
[----:B------:R0:W-:Y:S01]  /*d7a0*/  @!P1 STG.E.U8 desc[UR16][R26.64+0x70], R33 ;  /* 0x000070211a009986 */ /* 0x0001e2000c101110 */
[----:B------:R-:W-:Y:S01]  /*d7b0*/  ISETP.GE.AND P1, PT, R42, 0x81, PT ;  /* 0x000000812a00780c */ /* 0x000fe20003f26270 */
[----:B------:R-:W-:Y:S01]  /*d7c0*/  FMUL R15, R15, UR20 ;  /* 0x000000140f0f7c20 */ /* 0x000fe20008400000 */
[----:B-1----:R-:W-:Y:S01]  /*d7d0*/  F2FP.SATFINITE.E5M2.F32.PACK_AB_MERGE_C R35, RZ, R166, RZ ;  /* 0x000000a6ff23723e */ /* 0x002fe200048060ff */
[----:B------:R-:W-:Y:S01]  /*d7e0*/  @!P5 STG.E.U8 desc[UR16][R26.64+0x71], R167 ;  /* 0x000071a71a00d986 */ /* 0x000fe2000c101110 */
[----:B------:R-:W-:Y:S01]  /*d7f0*/  ISETP.LT.OR P5, PT, R41, 0x79, !P2 ;  /* 0x000000792900780c */ /* 0x000fe200057a1670 */
[----:B------:R-:W-:Y:S01]  /*d800*/  FMUL R13, R13, UR20 ;  /* 0x000000140d0d7c20 */ /* 0x000fe20008400000 */
[C---:B------:R-:W-:Y:S01]  /*d810*/  ISETP.LT.OR P2, PT, R41.reuse, 0x7a, !P2 ;  /* 0x0000007a2900780c */ /* 0x040fe20005741670 */
        /* <DEDUP_REMOVED lines=9> */
[----:B------:R-:W-:Y:S01]  /*d8b0*/  F2FP.SATFINITE.E5M2.F32.PACK_AB_MERGE_C R17, RZ, R17, RZ ;  /* 0x00000011ff11723e */ /* 0x000fe200048060ff */
[----:B------:R-:W-:Y:S01]  /*d8c0*/  @!P5 STG.E.U8 desc[UR16][R26.64+0x78], R37 ;  /* 0x000078251a00d986 */ /* 0x000fe2000c101110 */
[----:B------:R-:W-:Y:S01]  /*d8d0*/  ISETP.LT.OR P5, PT, R41, 0x1, !P0 ;  /* 0x000000012900780c */ /* 0x000fe200047a1670 */
[----:B------:R-:W-:Y:S01]  /*d8e0*/  FMUL R9, R9, UR20 ;  /* 0x0000001409097c20 */ /* 0x000fe20008400000 */
[----:B------:R-:W-:Y:S01]  /*d8f0*/  F2FP.SATFINITE.E5M2.F32.PACK_AB_MERGE_C R15, RZ, R15, RZ ;  /* 0x0000000fff0f723e */ /* 0x000fe200048060ff */
[----:B------:R0:W-:Y:S01]  /*d900*/  @!P2 STG.E.U8 desc[UR16][R26.64+0x79], R163 ;  /* 0x000079a31a00a986 */ /* 0x0001e2000c101110 */
[C---:B------:R-:W-:Y:S01]  /*d910*/  ISETP.LT.OR P2, PT, R41.reuse, 0xa, !P1 ;  /* 0x0000000a2900780c */ /* 0x040fe20004f41670 */
        /* <DEDUP_REMOVED lines=9> */
[----:B------:R-:W-:Y:S01]  /*d9b0*/  F2FP.SATFINITE.E5M2.F32.PACK_AB_MERGE_C R11, RZ, R11, RZ ;  /* 0x0000000bff0b723e */ /* 0x000fe200048060ff */
[----:B------:R2:W-:Y:S01]  /*d9c0*/  @!P5 STG.E.U8 desc[UR16][R30.64], R33 ;  /* 0x000000211e00d986 */ /* 0x0005e2000c101110 */
[----:B------:R-:W-:Y:S01]  /*d9d0*/  ISETP.LT.OR P5, PT, R41, 0x9, !P0 ;  /* 0x000000092900780c */ /* 0x000fe200047a1670 */
[----:B------:R-:W-:Y:S01]  /*d9e0*/  FMUL R5, R5, UR20 ;  /* 0x0000001405057c20 */ /* 0x000fe20008400000 */
[----:B0-----:R-:W-:Y:S01]  /*d9f0*/  F2FP.SATFINITE.E5M2.F32.PACK_AB_MERGE_C R27, RZ, R156, RZ ;  /* 0x0000009cff1b723e */ /* 0x001fe200048060ff */
[----:B-----5:R-:W-:Y:S01]  /*da00*/  FMUL R0, R0, UR20 ;  /* 0x0000001400007c20 */ /* 0x020fe20008400000 */
[----:B------:R-:W-:Y:S01]  /*da10*/  F2FP.SATFINITE.E5M2.F32.PACK_AB_MERGE_C R9, RZ, R9, RZ ;  /* 0x00000009ff09723e */ /* 0x000fe200048060ff */
[----:B------:R-:W-:Y:S01]  /*da20*/  FMUL R6, R6, UR20 ;  /* 0x0000001406067c20 */ /* 0x000fe20008400000 */
[----:B------:R-:W-:Y:S01]  /*da30*/  F2FP.SATFINITE.E5M2.F32.PACK_AB_MERGE_C R7, RZ, R7, RZ ;  /* 0x00000007ff07723e */ /* 0x000fe200048060ff */
[----:B------:R-:W3:Y:S01]  /*da40*/  LDL.LU R221, [R1+0x14] ;  /* 0x0000140001dd7983 */ /* 0x000ee20000300800 */
[----:B-1----:R-:W-:Y:S01]  /*da50*/  F2FP.SATFINITE.E5M2.F32.PACK_AB_MERGE_C R25, RZ, R158, RZ ;  /* 0x0000009eff19723e */ /* 0x002fe200048060ff */
[----:B------:R-:W-:Y:S01]  /*da60*/  FMUL R2, R2, UR20 ;  /* 0x0000001402027c20 */ /* 0x000fe20008400000 */
[----:B------:R-:W-:Y:S01]  /*da70*/  F2FP.SATFINITE.E5M2.F32.PACK_AB_MERGE_C R5, RZ, R5, RZ ;  /* 0x00000005ff05723e */ /* 0x000fe200048060ff */
[----:B------:R-:W-:Y:S01]  /*da80*/  @!P6 STG.E.U8 desc[UR16][R30.64+0x1], R159 ;  /* 0x0000019f1e00e986 */ /* 0x000fe2000c101110 */
[----:B------:R-:W-:Y:S01]  /*da90*/  ISETP.LT.OR P6, PT, R41, 0xa, !P0 ;  /* 0x0000000a2900780c */ /* 0x000fe200047c1670 */
[----:B------:R-:W-:Y:S01]  /*daa0*/  FMUL R3, R3, UR20 ;  /* 0x0000001403037c20 */ /* 0x000fe20008400000 */
[----:B--2---:R-:W-:Y:S01]  /*dab0*/  F2FP.SATFINITE.E5M2.F32.PACK_AB_MERGE_C R33, RZ, R152, RZ ;  /* 0x00000098ff21723e */ /* 0x004fe200048060ff */
[----:B------:R-:W-:Y:S01]  /*dac0*/  @!P2 STG.E.U8 desc[UR16][R28.64+0x9], R157 ;  /* 0x0000099d1c00a986 */ /* 0x000fe2000c101110 */
[----:B------:R-:W-:Y:S01]  /*dad0*/  ISETP.LT.OR P2, PT, R41, 0x12, !P1 ;  /* 0x000000122900780c */ /* 0x000fe20004f41670 */
[----:B------:R-:W-:-:S02]  /*dae0*/  FMUL R4, R4, UR20 ;  /* 0x0000001404047c20 */ /* 0x000fc40008400000 */
[----:B------:R0:W-:Y:S01]  /*daf0*/  @!P3 STG.E.U8 desc[UR16][R28.64+0x8], R25 ;  /* 0x000008191c00b986 */ /* 0x0001e2000c101110 */
[----:B------:R-:W-:-:S03]  /*db00*/  ISETP.LT.OR P3, PT, R41, 0x11, !P1 ;  /* 0x000000112900780c */ /* 0x000fc60004f61670 */
[----:B------:R1:W-:Y:S01]  /*db10*/  @!P5 STG.E.U8 desc[UR16][R30.64+0x8], R27 ;  /* 0x0000081b1e00d986 */ /* 0x0003e2000c101110 */
[----:B------:R-:W-:-:S03]  /*db20*/  ISETP.LT.OR P5, PT, R41, 0x11, !P0 ;  /* 0x000000112900780c */ /* 0x000fc600047a1670 */
[----:B------:R-:W-:Y:S01]  /*db30*/  @!P6 STG.E.U8 desc[UR16][R30.64+0x9], R155 ;  /* 0x0000099b1e00e986 */ /* 0x000fe2000c101110 */
[----:B------:R-:W-:-:S03]  /*db40*/  ISETP.LT.OR P6, PT, R41, 0x12, !P0 ;  /* 0x000000122900780c */ /* 0x000fc600047c1670 */
[----:B------:R-:W-:Y:S01]  /*db50*/  @!P2 STG.E.U8 desc[UR16][R28.64+0x11], R153 ;  /* 0x000011991c00a986 */ /* 0x000fe2000c101110 */
[----:B------:R-:W-:Y:S02]  /*db60*/  ISETP.LT.OR P2, PT, R41, 0x1a, !P1 ;  /* 0x0000001a2900780c */ /* 0x000fe40004f41670 */
[----:B0-----:R-:W-:Y:S01]  /*db70*/  F2FP.SATFINITE.E5M2.F32.PACK_AB_MERGE_C R25, RZ, R154, RZ ;  /* 0x0000009aff19723e */ /* 0x001fe200048060ff */
[----:B------:R-:W2:Y:S01]  /*db80*/  LDL.LU R220, [R1+0x18] ;  /* 0x0000180001dc7983 */ /* 0x000ea20000300800 */
[----:B-1----:R-:W-:-:S03]  /*db90*/  F2FP.SATFINITE.E5M2.F32.PACK_AB_MERGE_C R27, RZ, R20, RZ ;  /* 0x00000014ff1b723e */ /* 0x002fc600048060ff */
[----:B------:R0:W-:Y:S01]  /*dba0*/  @!P3 STG.E.U8 desc[UR16][R28.64+0x10], R25 ;  /* 0x000010191c00b986 */ /* 0x0001e2000c101110 */
[----:B------:R-:W-:-:S03]  /*dbb0*/  ISETP.LT.OR P3, PT, R41, 0x19, !P1 ;  /* 0x000000192900780c */ /* 0x000fc60004f61670 */
[----:B------:R-:W-:Y:S01]  /*dbc0*/  @!P5 STG.E.U8 desc[UR16][R30.64+0x10], R33 ;  /* 0x000010211e00d986 */ /* 0x000fe2000c101110 */
[----:B------:R-:W-:-:S03]  /*dbd0*/  ISETP.LT.OR P5, PT, R41, 0x19, !P0 ;  /* 0x000000192900780c */ /* 0x000fc600047a1670 */
[----:B------:R1:W-:Y:S01]  /*dbe0*/  @!P6 STG.E.U8 desc[UR16][R30.64+0x11], R23 ;  /* 0x000011171e00e986 */ /* 0x0003e2000c101110 */
[----:B------:R-:W-:-:S03]  /*dbf0*/  ISETP.LT.OR P6, PT, R41, 0x1a, !P0 ;  /* 0x0000001a2900780c */ /* 0x000fc600047c1670 */
[----:B------:R4:W-:Y:S01]  /*dc00*/  @!P2 STG.E.U8 desc[UR16][R28.64+0x19], R21 ;  /* 0x000019151c00a986 */ /* 0x0009e2000c101110 */
[C---:B------:R-:W-:Y:S02]  /*dc10*/  ISETP.LT.OR P2, PT, R41.reuse, 0x22, !P1 ;  /* 0x000000222900780c */ /* 0x040fe40004f41670 */
[----:B0-----:R-:W-:Y:S01]  /*dc20*/  F2FP.SATFINITE.E5M2.F32.PACK_AB_MERGE_C R25, RZ, R22, RZ ;  /* 0x00000016ff19723e */ /* 0x001fe200048060ff */
[----:B------:R-:W2:Y:S04]  /*dc30*/  LDL.LU R222, [R1+0x1c] ;  /* 0x00001c0001de7983 */ /* 0x000ea80000300800 */
[----:B------:R-:W-:Y:S01]  /*dc40*/  @!P3 STG.E.U8 desc[UR16][R28.64+0x18], R25 ;  /* 0x000018191c00b986 */ /* 0x000fe2000c101110 */
[C---:B------:R-:W-:Y:S02]  /*dc50*/  ISETP.LT.OR P3, PT, R41.reuse, 0x21, !P1 ;  /* 0x000000212900780c */ /* 0x040fe40004f61670 */
[----:B-1----:R-:W-:Y:S01]  /*dc60*/  F2FP.SATFINITE.E5M2.F32.PACK_AB_MERGE_C R23, RZ, R18, RZ ;  /* 0x00000012ff17723e */ /* 0x002fe200048060ff */
[----:B------:R-:W-:Y:S01]  /*dc70*/  @!P5 STG.E.U8 desc[UR16][R30.64+0x18], R27 ;  /* 0x0000181b1e00d986 */ /* 0x000fe2000c101110 */
[----:B------:R-:W-:-:S02]  /*dc80*/  ISETP.LT.OR P5, PT, R41, 0x21, !P0 ;  /* 0x000000212900780c */ /* 0x000fc400047a1670 */
[----:B----4-:R-:W-:Y:S01]  /*dc90*/  F2FP.SATFINITE.E5M2.F32.PACK_AB_MERGE_C R21, RZ, R16, RZ ;  /* 0x00000010ff15723e */ /* 0x010fe200048060ff */
[----:B------:R0:W-:Y:S01]  /*dca0*/  @!P6 STG.E.U8 desc[UR16][R30.64+0x19], R19 ;  /* 0x000019131e00e986 */ /* 0x0001e2000c101110 */
[----:B------:R-:W-:-:S03]  /*dcb0*/  ISETP.LT.OR P6, PT, R41, 0x22, !P0 ;  /* 0x000000222900780c */ /* 0x000fc600047c1670 */
[----:B------:R1:W-:Y:S01]  /*dcc0*/  @!P2 STG.E.U8 desc[UR16][R28.64+0x21], R17 ;  /* 0x000021111c00a986 */ /* 0x0003e2000c101110 */
[----:B------:R-:W-:-:S03]  /*dcd0*/  ISETP.LT.OR P2, PT, R41, 0x2a, !P1 ;  /* 0x0000002a2900780c */ /* 0x000fc60004f41670 */
[----:B------:R-:W-:Y:S01]  /*dce0*/  @!P3 STG.E.U8 desc[UR16][R28.64+0x20], R23 ;  /* 0x000020171c00b986 */ /* 0x000fe2000c101110 */
[----:B------:R-:W-:-:S03]  /*dcf0*/  ISETP.LT.OR P3, PT, R41, 0x29, !P1 ;  /* 0x000000292900780c */ /* 0x000fc60004f61670 */
[----:B------:R-:W-:Y:S01]  /*dd00*/  @!P5 STG.E.U8 desc[UR16][R30.64+0x20], R21 ;  /* 0x000020151e00d986 */ /* 0x000fe2000c101110 */
[C---:B------:R-:W-:Y:S02]  /*dd10*/  ISETP.LT.OR P5, PT, R41.reuse, 0x29, !P0 ;  /* 0x000000292900780c */ /* 0x040fe400047a1670 */
[----:B0-----:R-:W-:Y:S01]  /*dd20*/  F2FP.SATFINITE.E5M2.F32.PACK_AB_MERGE_C R19, RZ, R14, RZ ;  /* 0x0000000eff13723e */ /* 0x001fe200048060ff */
[----:B------:R0:W-:Y:S01]  /*dd30*/  @!P6 STG.E.U8 desc[UR16][R30.64+0x21], R15 ;  /* 0x0000210f1e00e986 */ /* 0x0001e2000c101110 */
[C---:B------:R-:W-:Y:S02]  /*dd40*/  ISETP.LT.OR P6, PT, R41.reuse, 0x2a, !P0 ;  /* 0x0000002a2900780c */ /* 0x040fe400047c1670 */
[----:B-1----:R-:W-:Y:S01]  /*dd50*/  F2FP.SATFINITE.E5M2.F32.PACK_AB_MERGE_C R17, RZ, R12, RZ ;  /* 0x0000000cff11723e */ /* 0x002fe200048060ff */
        /* <DEDUP_REMOVED lines=15> */
[----:B0-----:R-:W-:Y:S02]  /*de50*/  F2FP.SATFINITE.E5M2.F32.PACK_AB_MERGE_C R11, RZ, R6, RZ ;  /* 0x00000006ff0b723e */ /* 0x001fe400048060ff */
[C---:B------:R-:W-:Y:S01]  /*de60*/  ISETP.LT.OR P5, PT, R41.reuse, 0x39, !P0 ;  /* 0x000000392900780c */ /* 0x040fe200047a1670 */
[----:B------:R0:W-:Y:S01]  /*de70*/  @!P6 STG.E.U8 desc[UR16][R30.64+0x31], R7 ;  /* 0x000031071e00e986 */ /* 0x0001e2000c101110 */
[----:B-1----:R-:W-:Y:S02]  /*de80*/  F2FP.SATFINITE.E5M2.F32.PACK_AB_MERGE_C R9, RZ, R4, RZ ;  /* 0x00000004ff09723e */ /* 0x002fe400048060ff */
[----:B------:R-:W-:Y:S01]  /*de90*/  ISETP.LT.OR P6, PT, R41, 0x3a, !P0 ;  /* 0x0000003a2900780c */ /* 0x000fe200047c1670 */
[----:B------:R1:W-:Y:S04]  /*dea0*/  @!P2 STG.E.U8 desc[UR16][R28.64+0x39], R5 ;  /* 0x000039051c00a986 */ /* 0x0003e8000c101110 */
[----:B------:R4:W-:Y:S01]  /*deb0*/  @!P3 STG.E.U8 desc[UR16][R28.64+0x38], R11 ;  /* 0x0000380b1c00b986 */ /* 0x0009e2000c101110 */
[----:B------:R-:W-:Y:S01]  /*dec0*/  FMUL R4, R227, UR20 ;  /* 0x00000014e3047c20 */ /* 0x000fe20008400000 */
[----:B------:R-:W-:-:S02]  /*ded0*/  ISETP.LT.OR P3, PT, R41, 0x41, !P1 ;  /* 0x000000412900780c */ /* 0x000fc40004f61670 */
[----:B0-----:R-:W-:Y:S02]  /*dee0*/  F2FP.SATFINITE.E5M2.F32.PACK_AB_MERGE_C R7, RZ, R3, RZ ;  /* 0x00000003ff07723e */ /* 0x001fe400048060ff */
[----:B-1----:R-:W-:Y:S01]  /*def0*/  F2FP.SATFINITE.E5M2.F32.PACK_AB_MERGE_C R5, RZ, R0, RZ ;  /* 0x00000000ff05723e */ /* 0x002fe200048060ff */
[----:B------:R-:W-:Y:S01]  /*df00*/  FMUL R0, R223, UR20 ;  /* 0x00000014df007c20 */ /* 0x000fe20008400000 */
[----:B------:R-:W-:Y:S01]  /*df10*/  ISETP.LT.OR P2, PT, R41, 0x42, !P1 ;  /* 0x000000422900780c */ /* 0x000fe20004f41670 */
[----:B------:R-:W2:Y:S01]  /*df20*/  LDL.LU R223, [R1+0x20] ;  /* 0x0000200001df7983 */ /* 0x000ea20000300800 */
[----:B----4-:R-:W-:Y:S02]  /*df30*/  F2FP.SATFINITE.E5M2.F32.PACK_AB_MERGE_C R11, RZ, R2, RZ ;  /* 0x00000002ff0b723e */ /* 0x010fe400048060ff */
[----:B------:R-:W-:Y:S01]  /*df40*/  F2FP.SATFINITE.E5M2.F32.PACK_AB_MERGE_C R13, RZ, R0, RZ ;  /* 0x00000000ff0d723e */ /* 0x000fe200048060ff */
[----:B---3--:R-:W-:Y:S01]  /*df50*/  FMUL R0, R225, UR20 ;  /* 0x00000014e1007c20 */ /* 0x008fe20008400000 */
[----:B------:R-:W-:Y:S01]  /*df60*/  FMUL R2, R224, UR20 ;  /* 0x00000014e0027c20 */ /* 0x000fe20008400000 */
[----:B------:R-:W3:Y:S04]  /*df70*/  LDL.LU R225, [R1+0x24] ;  /* 0x0000240001e17983 */ /* 0x000ee80000300800 */
[----:B------:R-:W4:Y:S01]  /*df80*/  LDL.LU R224, [R1+0x28] ;  /* 0x0000280001e07983 */ /* 0x000f220000300800 */
[----:B------:R-:W-:-:S03]  /*df90*/  FMUL R3, R226, UR20 ;  /* 0x00000014e2037c20 */ /* 0x000fc60008400000 */
[----:B------:R-:W4:Y:S04]  /*dfa0*/  LDL.LU R226, [R1+0x2c] ;  /* 0x00002c0001e27983 */ /* 0x000f280000300800 */
[----:B------:R-:W4:Y:S04]  /*dfb0*/  LDL.LU R227, [R1+0x30] ;  /* 0x0000300001e37983 */ /* 0x000f280000300800 */
[----:B------:R-:W-:Y:S01]  /*dfc0*/  @!P5 STG.E.U8 desc[UR16][R30.64+0x38], R9 ;  /* 0x000038091e00d986 */ /* 0x000fe2000c101110 */
[----:B------:R-:W-:-:S03]  /*dfd0*/  ISETP.LT.OR P5, PT, R41, 0x41, !P0 ;  /* 0x000000412900780c */ /* 0x000fc600047a1670 */
[----:B------:R0:W-:Y:S01]  /*dfe0*/  @!P6 STG.E.U8 desc[UR16][R30.64+0x39], R7 ;  /* 0x000039071e00e986 */ /* 0x0001e2000c101110 */
[----:B------:R-:W-:-:S03]  /*dff0*/  ISETP.LT.OR P6, PT, R41, 0x42, !P0 ;  /* 0x000000422900780c */ /* 0x000fc600047c1670 */
[----:B------:R-:W-:Y:S01]  /*e000*/  @!P3 STG.E.U8 desc[UR16][R28.64+0x40], R11 ;  /* 0x0000400b1c00b986 */ /* 0x000fe2000c101110 */
[----:B------:R-:W-:-:S03]  /*e010*/  ISETP.LT.OR P3, PT, R41, 0x49, !P1 ;  /* 0x000000492900780c */ /* 0x000fc60004f61670 */
[----:B------:R1:W-:Y:S01]  /*e020*/  @!P2 STG.E.U8 desc[UR16][R28.64+0x41], R5 ;  /* 0x000041051c00a986 */ /* 0x0003e2000c101110 */
[----:B0-----:R-:W-:-:S03]  /*e030*/  F2FP.SATFINITE.E5M2.F32.PACK_AB_MERGE_C R7, RZ, R0, RZ ;  /* 0x00000000ff07723e */ /* 0x001fc600048060ff */
[----:B------:R-:W-:Y:S01]  /*e040*/  @!P5 STG.E.U8 desc[UR16][R30.64+0x40], R13 ;  /* 0x0000400d1e00d986 */ /* 0x000fe2000c101110 */
[C---:B------:R-:W-:Y:S02]  /*e050*/  ISETP.LT.OR P2, PT, R41.reuse, 0x4a, !P1 ;  /* 0x0000004a2900780c */ /* 0x040fe40004f41670 */
[----:B-1----:R-:W-:Y:S01]  /*e060*/  F2FP.SATFINITE.E5M2.F32.PACK_AB_MERGE_C R5, RZ, R2, RZ ;  /* 0x00000002ff05723e */ /* 0x002fe200048060ff */
[----:B------:R0:W-:Y:S01]  /*e070*/  @!P6 STG.E.U8 desc[UR16][R30.64+0x41], R7 ;  /* 0x000041071e00e986 */ /* 0x0001e2000c101110 */
[C---:B------:R-:W-:Y:S02]  /*e080*/  ISETP.LT.OR P5, PT, R41.reuse, 0x49, !P0 ;  /* 0x000000492900780c */ /* 0x040fe400047a1670 */
[C---:B------:R-:W-:Y:S01]  /*e090*/  ISETP.LT.OR P6, PT, R41.reuse, 0x4a, !P0 ;  /* 0x0000004a2900780c */ /* 0x040fe200047c1670 */
[----:B------:R1:W-:Y:S01]  /*e0a0*/  @!P3 STG.E.U8 desc[UR16][R28.64+0x48], R5 ;  /* 0x000048051c00b986 */ /* 0x0003e2000c101110 */
[----:B------:R-:W-:Y:S02]  /*e0b0*/  ISETP.LT.OR P3, PT, R41, 0x51, !P1 ;  /* 0x000000512900780c */ /* 0x000fe40004f61670 */
[----:B------:R-:W-:-:S02]  /*e0c0*/  F2FP.SATFINITE.E5M2.F32.PACK_AB_MERGE_C R9, RZ, R3, RZ ;  /* 0x00000003ff09723e */ /* 0x000fc400048060ff */
[----:B------:R-:W-:-:S03]  /*e0d0*/  F2FP.SATFINITE.E5M2.F32.PACK_AB_MERGE_C R11, RZ, R4, RZ ;  /* 0x00000004ff0b723e */ /* 0x000fc600048060ff */
[----:B------:R1:W-:Y:S04]  /*e0e0*/  @!P2 STG.E.U8 desc[UR16][R28.64+0x49], R9 ;  /* 0x000049091c00a986 */ /* 0x0003e8000c101110 */
[----:B------:R-:W-:Y:S01]  /*e0f0*/  @!P5 STG.E.U8 desc[UR16][R30.64+0x48], R11 ;  /* 0x0000480b1e00d986 */ /* 0x000fe2000c101110 */
[----:B------:R-:W-:-:S03]  /*e100*/  FMUL R0, R221, UR20 ;  /* 0x00000014dd007c20 */ /* 0x000fc60008400000 */
[----:B------:R-:W4:Y:S02]  /*e110*/  LDL.LU R221, [R1+0x34] ;  /* 0x0000340001dd7983 */ /* 0x000f240000300800 */
[----:B0-----:R-:W-:-:S05]  /*e120*/  F2FP.SATFINITE.E5M2.F32.PACK_AB_MERGE_C R7, RZ, R0, RZ ;  /* 0x00000000ff07723e */ /* 0x001fca00048060ff */
[----:B------:R-:W-:Y:S01]  /*e130*/  @!P6 STG.E.U8 desc[UR16][R30.64+0x49], R7 ;  /* 0x000049071e00e986 */ /* 0x000fe2000c101110 */
[----:B--2---:R-:W-:-:S03]  /*e140*/  FMUL R2, R220, UR20 ;  /* 0x00000014dc027c20 */ /* 0x004fc60008400000 */
[----:B------:R-:W2:Y:S02]  /*e150*/  LDL.LU R220, [R1+0x38] ;  /* 0x0000380001dc7983 */ /* 0x000ea40000300800 */
[----:B-1----:R-:W-:-:S05]  /*e160*/  F2FP.SATFINITE.E5M2.F32.PACK_AB_MERGE_C R5, RZ, R2, RZ ;  /* 0x00000002ff05723e */ /* 0x002fca00048060ff */
[----:B------:R0:W-:Y:S01]  /*e170*/  @!P3 STG.E.U8 desc[UR16][R28.64+0x50], R5 ;  /* 0x000050051c00b986 */ /* 0x0001e2000c101110 */
[----:B------:R-:W-:-:S03]  /*e180*/  FMUL R3, R222, UR20 ;  /* 0x00000014de037c20 */ /* 0x000fc60008400000 */
[----:B------:R-:W2:Y:S02]  /*e190*/  LDL.LU R222, [R1+0x3c] ;  /* 0x00003c0001de7983 */ /* 0x000ea40000300800 */
[----:B------:R-:W-:Y:S01]  /*e1a0*/  F2FP.SATFINITE.E5M2.F32.PACK_AB_MERGE_C R9, RZ, R3, RZ ;  /* 0x00000003ff09723e */ /* 0x000fe200048060ff */
[----:B------:R-:W-:Y:S02]  /*e1b0*/  FMUL R0, R223, UR20 ;  /* 0x00000014df007c20 */ /* 0x000fe40008400000 */
[----:B------:R-:W2:Y:S03]  /*e1c0*/  LDL.LU R223, [R1+0x40] ;  /* 0x0000400001df7983 */ /* 0x000ea60000300800 */
[----:B------:R-:W-:Y:S01]  /*e1d0*/  F2FP.SATFINITE.E5M2.F32.PACK_AB_MERGE_C R13, RZ, R0, RZ ;  /* 0x00000000ff0d723e */ /* 0x000fe200048060ff */
[----:B---3--:R-:W-:Y:S02]  /*e1e0*/  FMUL R2, R225, UR20 ;  /* 0x00000014e1027c20 */ /* 0x008fe40008400000 */
[----:B------:R-:W3:Y:S01]  /*e1f0*/  LDL.LU R225, [R1+0x44] ;  /* 0x0000440001e17983 */ /* 0x000ee20000300800 */
[----:B----4-:R-:W-:-:S03]  /*e200*/  FMUL R0, R224, UR20 ;  /* 0x00000014e0007c20 */ /* 0x010fc60008400000 */
[----:B------:R-:W4:Y:S01]  /*e210*/  LDL.LU R224, [R1+0x48] ;  /* 0x0000480001e07983 */ /* 0x000f220000300800 */
[----:B------:R-:W-:Y:S01]  /*e220*/  FMUL R3, R226, UR20 ;  /* 0x00000014e2037c20 */ /* 0x000fe20008400000 */
[----:B0-----:R-:W-:Y:S02]  /*e230*/  F2FP.SATFINITE.E5M2.F32.PACK_AB_MERGE_C R5, RZ, R0, RZ ;  /* 0x00000000ff05723e */ /* 0x001fe400048060ff */
[----:B------:R-:W4:Y:S01]  /*e240*/  LDL.LU R226, [R1+0x4c] ;  /* 0x00004c0001e27983 */ /* 0x000f220000300800 */
[----:B------:R-:W-:-:S03]  /*e250*/  FMUL R0, R227, UR20 ;  /* 0x00000014e3007c20 */ /* 0x000fc60008400000 */
[----:B------:R-:W4:Y:S01]  /*e260*/  LDL.LU R227, [R1+0x50] ;  /* 0x0000500001e37983 */ /* 0x000f220000300800 */
[C---:B------:R-:W-:Y:S02]  /*e270*/  ISETP.LT.OR P2, PT, R41.reuse, 0x52, !P1 ;  /* 0x000000522900780c */ /* 0x040fe40004f41670 */
[C---:B------:R-:W-:Y:S01]  /*e280*/  ISETP.LT.OR P6, PT, R41.reuse, 0x52, !P0 ;  /* 0x000000522900780c */ /* 0x040fe200047c1670 */
[----:B------:R-:W4:Y:S01]  /*e290*/  LDL.LU R219, [R1+0x54] ;  /* 0x0000540001db7983 */ /* 0x000f220000300800 */
[C---:B------:R-:W-:Y:S02]  /*e2a0*/  ISETP.LT.OR P5, PT, R41.reuse, 0x51, !P0 ;  /* 0x000000512900780c */ /* 0x040fe400047a1670 */
[----:B------:R-:W-:Y:S02]  /*e2b0*/  ISETP.LT.OR P3, PT, R41, 0x59, !P1 ;  /* 0x000000592900780c */ /* 0x000fe40004f61670 */
[----:B------:R-:W-:Y:S02]  /*e2c0*/  F2FP.SATFINITE.E5M2.F32.PACK_AB_MERGE_C R7, RZ, R2, RZ ;  /* 0x00000002ff07723e */ /* 0x000fe400048060ff */
[----:B------:R-:W-:-:S03]  /*e2d0*/  F2FP.SATFINITE.E5M2.F32.PACK_AB_MERGE_C R11, RZ, R0, RZ ;  /* 0x00000000ff0b723e */ /* 0x000fc600048060ff */
[----:B------:R0:W-:Y:S01]  /*e2e0*/  @!P2 STG.E.U8 desc[UR16][R28.64+0x51], R9 ;  /* 0x000051091c00a986 */ /* 0x0001e2000c101110 */
[----:B------:R-:W-:-:S03]  /*e2f0*/  ISETP.LT.OR P2, PT, R41, 0x5a, !P1 ;  /* 0x0000005a2900780c */ /* 0x000fc60004f41670 */
[----:B------:R-:W-:Y:S01]  /*e300*/  @!P6 STG.E.U8 desc[UR16][R30.64+0x51], R7 ;  /* 0x000051071e00e986 */ /* 0x000fe2000c101110 */
[----:B------:R-:W-:-:S03]  /*e310*/  ISETP.LT.OR P6, PT, R41, 0x5a, !P0 ;  /* 0x0000005a2900780c */ /* 0x000fc600047c1670 */
[----:B------:R-:W-:Y:S01]  /*e320*/  @!P5 STG.E.U8 desc[UR16][R30.64+0x50], R13 ;  /* 0x0000500d1e00d986 */ /* 0x000fe2000c101110 */
[----:B0-----:R-:W-:-:S03]  /*e330*/  F2FP.SATFINITE.E5M2.F32.PACK_AB_MERGE_C R9, RZ, R3, RZ ;  /* 0x00000003ff09723e */ /* 0x001fc600048060ff */
[----:B------:R0:W-:Y:S04]  /*e340*/  @!P3 STG.E.U8 desc[UR16][R28.64+0x58], R5 ;  /* 0x000058051c00b986 */ /* 0x0001e8000c101110 */
[----:B------:R1:W-:Y:S01]  /*e350*/  @!P2 STG.E.U8 desc[UR16][R28.64+0x59], R9 ;  /* 0x000059091c00a986 */ /* 0x0003e2000c101110 */
[----:B------:R-:W-:-:S03]  /*e360*/  FMUL R0, R221, UR20 ;  /* 0x00000014dd007c20 */ /* 0x000fc60008400000 */
[----:B------:R-:W4:Y:S02]  /*e370*/  LDL.LU R221, [R1+0x58] ;  /* 0x0000580001dd7983 */ /* 0x000f240000300800 */
[----:B0-----:R-:W-:-:S05]  /*e380*/  F2FP.SATFINITE.E5M2.F32.PACK_AB_MERGE_C R5, RZ, R0, RZ ;  /* 0x00000000ff05723e */ /* 0x001fca00048060ff */
[----:B------:R0:W-:Y:S01]  /*e390*/  @!P6 STG.E.U8 desc[UR16][R30.64+0x59], R5 ;  /* 0x000059051e00e986 */ /* 0x0001e2000c101110 */
[----:B--2---:R-:W-:-:S03]  /*e3a0*/  FMUL R2, R220, UR20 ;  /* 0x00000014dc027c20 */ /* 0x004fc60008400000 */
[----:B------:R-:W2:Y:S02]  /*e3b0*/  LDL.LU R220, [R1+0x5c] ;  /* 0x00005c0001dc7983 */ /* 0x000ea40000300800 */
[----:B------:R-:W-:Y:S01]  /*e3c0*/  F2FP.SATFINITE.E5M2.F32.PACK_AB_MERGE_C R7, RZ, R2, RZ ;  /* 0x00000002ff07723e */ /* 0x000fe200048060ff */
[----:B------:R-:W-:Y:S02]  /*e3d0*/  FMUL R3, R222, UR20 ;  /* 0x00000014de037c20 */ /* 0x000fe40008400000 */
[----:B------:R-:W2:Y:S03]  /*e3e0*/  LDL.LU R222, [R1+0x60] ;  /* 0x0000600001de7983 */ /* 0x000ea60000300800 */
[----:B-1----:R-:W-:Y:S01]  /*e3f0*/  F2FP.SATFINITE.E5M2.F32.PACK_AB_MERGE_C R9, RZ, R3, RZ ;  /* 0x00000003ff09723e */ /* 0x002fe200048060ff */
[----:B------:R-:W-:Y:S02]  /*e400*/  FMUL R4, R223, UR20 ;  /* 0x00000014df047c20 */ /* 0x000fe40008400000 */
[----:B------:R-:W2:Y:S01]  /*e410*/  LDL.LU R223, [R1+0x64] ;  /* 0x0000640001df7983 */ /* 0x000ea20000300800 */
[----:B---3--:R-:W-:-:S03]  /*e420*/  FMUL R0, R225, UR20 ;  /* 0x00000014e1007c20 */ /* 0x008fc60008400000 */
[----:B------:R-:W3:Y:S01]  /*e430*/  LDL.LU R225, [R1+0x68] ;  /* 0x0000680001e17983 */ /* 0x000ee20000300800 */
[----:B----4-:R-:W-:Y:S01]  /*e440*/  FMUL R2, R224, UR20 ;  /* 0x00000014e0027c20 */ /* 0x010fe20008400000 */
[----:B0-----:R-:W-:Y:S02]  /*e450*/  F2FP.SATFINITE.E5M2.F32.PACK_AB_MERGE_C R5, RZ, R0, RZ ;  /* 0x00000000ff05723e */ /* 0x001fe400048060ff */
[----:B------:R-:W4:Y:S01]  /*e460*/  LDL.LU R224, [R1+0x6c] ;  /* 0x00006c0001e07983 */ /* 0x000f220000300800 */
[----:B------:R-:W-:-:S03]  /*e470*/  FMUL R3, R226, UR20 ;  /* 0x00000014e2037c20 */ /* 0x000fc60008400000 */
[----:B------:R-:W4:Y:S01]  /*e480*/  LDL.LU R226, [R1+0x70] ;  /* 0x0000700001e27983 */ /* 0x000f220000300800 */
[----:B------:R-:W-:-:S03]  /*e490*/  FMUL R0, R227, UR20 ;  /* 0x00000014e3007c20 */ /* 0x000fc60008400000 */
[----:B------:R-:W4:Y:S01]  /*e4a0*/  LDL.LU R227, [R1+0x74] ;  /* 0x0000740001e37983 */ /* 0x000f220000300800 */
[C---:B------:R-:W-:Y:S02]  /*e4b0*/  ISETP.LT.OR P5, PT, R41.reuse, 0x59, !P0 ;  /* 0x000000592900780c */ /* 0x040fe400047a1670 */
[C---:B------:R-:W-:Y:S02]  /*e4c0*/  ISETP.LT.OR P2, PT, R41.reuse, 0x62, !P1 ;  /* 0x000000622900780c */ /* 0x040fe40004f41670 */
[C---:B------:R-:W-:Y:S02]  /*e4d0*/  ISETP.LT.OR P3, PT, R41.reuse, 0x61, !P1 ;  /* 0x000000612900780c */ /* 0x040fe40004f61670 */
[----:B------:R-:W-:-:S07]  /*e4e0*/  ISETP.LT.OR P6, PT, R41, 0x62, !P0 ;  /* 0x000000622900780c */ /* 0x000fce00047c1670 */
[----:B------:R-:W-:Y:S01]  /*e4f0*/  @!P5 STG.E.U8 desc[UR16][R30.64+0x58], R11 ;  /* 0x0000580b1e00d986 */ /* 0x000fe2000c101110 */
[----:B------:R-:W-:-:S03]  /*e500*/  ISETP.LT.OR P5, PT, R41, 0x61, !P0 ;  /* 0x000000612900780c */ /* 0x000fc600047a1670 */
[----:B------:R0:W-:Y:S01]  /*e510*/  @!P2 STG.E.U8 desc[UR16][R28.64+0x61], R9 ;  /* 0x000061091c00a986 */ /* 0x0001e2000c101110 */
[----:B------:R-:W-:-:S03]  /*e520*/  ISETP.LT.OR P2, PT, R41, 0x6a, !P1 ;  /* 0x0000006a2900780c */ /* 0x000fc60004f41670 */
[----:B------:R1:W-:Y:S01]  /*e530*/  @!P3 STG.E.U8 desc[UR16][R28.64+0x60], R7 ;  /* 0x000060071c00b986 */ /* 0x0003e2000c101110 */
[----:B------:R-:W-:Y:S02]  /*e540*/  ISETP.LT.OR P3, PT, R41, 0x69, !P1 ;  /* 0x000000692900780c */ /* 0x000fe40004f61670 */
[----:B------:R-:W-:Y:S01]  /*e550*/  F2FP.SATFINITE.E5M2.F32.PACK_AB_MERGE_C R13, RZ, R4, RZ ;  /* 0x00000004ff0d723e */ /* 0x000fe200048060ff */
[----:B------:R1:W-:Y:S01]  /*e560*/  @!P6 STG.E.U8 desc[UR16][R30.64+0x61], R5 ;  /* 0x000061051e00e986 */ /* 0x0003e2000c101110 */
[----:B0-----:R-:W-:-:S03]  /*e570*/  F2FP.SATFINITE.E5M2.F32.PACK_AB_MERGE_C R9, RZ, R3, RZ ;  /* 0x00000003ff09723e */ /* 0x001fc600048060ff */
[----:B------:R-:W-:Y:S01]  /*e580*/  @!P5 STG.E.U8 desc[UR16][R30.64+0x60], R13 ;  /* 0x0000600d1e00d986 */ /* 0x000fe2000c101110 */
[----:B-1----:R-:W-:-:S03]  /*e590*/  F2FP.SATFINITE.E5M2.F32.PACK_AB_MERGE_C R7, RZ, R2, RZ ;  /* 0x00000002ff07723e */ /* 0x002fc600048060ff */
[----:B------:R-:W-:Y:S01]  /*e5a0*/  @!P2 STG.E.U8 desc[UR16][R28.64+0x69], R9 ;  /* 0x000069091c00a986 */ /* 0x000fe2000c101110 */
[C---:B------:R-:W-:Y:S02]  /*e5b0*/  ISETP.LT.OR P5, PT, R41.reuse, 0x69, !P0 ;  /* 0x000000692900780c */ /* 0x040fe400047a1670 */
[C---:B------:R-:W-:Y:S01]  /*e5c0*/  ISETP.LT.OR P6, PT, R41.reuse, 0x6a, !P0 ;  /* 0x0000006a2900780c */ /* 0x040fe200047c1670 */
[----:B------:R0:W-:Y:S01]  /*e5d0*/  @!P3 STG.E.U8 desc[UR16][R28.64+0x68], R7 ;  /* 0x000068071c00b986 */ /* 0x0001e2000c101110 */
[----:B------:R-:W-:Y:S01]  /*e5e0*/  ISETP.LT.OR P2, PT, R41, 0x72, !P1 ;  /* 0x000000722900780c */ /* 0x000fe20004f41670 */
[----:B------:R-:W-:Y:S01]  /*e5f0*/  FMUL R2, R219, UR20 ;  /* 0x00000014db027c20 */ /* 0x000fe20008400000 */
[----:B------:R-:W-:Y:S02]  /*e600*/  ISETP.LT.OR P3, PT, R41, 0x71, !P1 ;  /* 0x000000712900780c */ /* 0x000fe40004f61670 */
[----:B------:R-:W-:Y:S02]  /*e610*/  F2FP.SATFINITE.E5M2.F32.PACK_AB_MERGE_C R11, RZ, R0, RZ ;  /* 0x00000000ff0b723e */ /* 0x000fe400048060ff */
[----:B------:R-:W-:-:S03]  /*e620*/  F2FP.SATFINITE.E5M2.F32.PACK_AB_MERGE_C R5, RZ, R2, RZ ;  /* 0x00000002ff05723e */ /* 0x000fc600048060ff */
[----:B------:R-:W-:Y:S01]  /*e630*/  @!P5 STG.E.U8 desc[UR16][R30.64+0x68], R11 ;  /* 0x0000680b1e00d986 */ /* 0x000fe2000c101110 */
[----:B------:R-:W-:-:S03]  /*e640*/  ISETP.LT.OR P5, PT, R41, 0x71, !P0 ;  /* 0x000000712900780c */ /* 0x000fc600047a1670 */
[----:B------:R-:W-:Y:S01]  /*e650*/  @!P6 STG.E.U8 desc[UR16][R30.64+0x69], R5 ;  /* 0x000069051e00e986 */ /* 0x000fe2000c101110 */
[----:B------:R-:W-:Y:S01]  /*e660*/  ISETP.LT.OR P6, PT, R41, 0x72, !P0 ;  /* 0x000000722900780c */ /* 0x000fe200047c1670 */
[----:B------:R-:W-:-:S05]  /*e670*/  FMUL R0, R221, UR20 ;  /* 0x00000014dd007c20 */ /* 0x000fca0008400000 */
[----:B0-----:R-:W-:-:S05]  /*e680*/  F2FP.SATFINITE.E5M2.F32.PACK_AB_MERGE_C R7, RZ, R0, RZ ;  /* 0x00000000ff07723e */ /* 0x001fca00048060ff */
[----:B------:R0:W-:Y:S01]  /*e690*/  @!P3 STG.E.U8 desc[UR16][R28.64+0x70], R7 ;  /* 0x000070071c00b986 */ /* 0x0001e2000c101110 */
[C---:B------:R-:W-:Y:S02]  /*e6a0*/  ISETP.LT.OR P3, PT, R41.reuse, 0x79, !P0 ;  /* 0x000000792900780c */ /* 0x040fe40004761670 */
[----:B------:R-:W-:Y:S01]  /*e6b0*/  ISETP.LT.OR P0, PT, R41, 0x7a, !P0 ;  /* 0x0000007a2900780c */ /* 0x000fe20004701670 */
[----:B--2---:R-:W-:-:S05]  /*e6c0*/  FMUL R3, R220, UR20 ;  /* 0x00000014dc037c20 */ /* 0x004fca0008400000 */
[----:B------:R-:W-:-:S05]  /*e6d0*/  F2FP.SATFINITE.E5M2.F32.PACK_AB_MERGE_C R9, RZ, R3, RZ ;  /* 0x00000003ff09723e */ /* 0x000fca00048060ff */
[----:B------:R1:W-:Y:S01]  /*e6e0*/  @!P2 STG.E.U8 desc[UR16][R28.64+0x71], R9 ;  /* 0x000071091c00a986 */ /* 0x0003e2000c101110 */
[C---:B------:R-:W-:Y:S02]  /*e6f0*/  ISETP.LT.OR P2, PT, R41.reuse, 0x79, !P1 ;  /* 0x000000792900780c */ /* 0x040fe40004f41670 */
[----:B------:R-:W-:Y:S01]  /*e700*/  ISETP.LT.OR P1, PT, R41, 0x7a, !P1 ;  /* 0x0000007a2900780c */ /* 0x000fe20004f21670 */
[----:B------:R-:W-:-:S05]  /*e710*/  FMUL R0, R222, UR20 ;  /* 0x00000014de007c20 */ /* 0x000fca0008400000 */
[----:B------:R-:W-:-:S05]  /*e720*/  F2FP.SATFINITE.E5M2.F32.PACK_AB_MERGE_C R13, RZ, R0, RZ ;  /* 0x00000000ff0d723e */ /* 0x000fca00048060ff */
[----:B------:R2:W-:Y:S01]  /*e730*/  @!P5 STG.E.U8 desc[UR16][R30.64+0x70], R13 ;  /* 0x0000700d1e00d986 */ /* 0x0005e2000c101110 */
[----:B------:R-:W-:Y:S01]  /*e740*/  FMUL R0, R223, UR20 ;  /* 0x00000014df007c20 */ /* 0x000fe20008400000 */
[----:B---3--:R-:W-:Y:S01]  /*e750*/  FMUL R2, R225, UR20 ;  /* 0x00000014e1027c20 */ /* 0x008fe20008400000 */
[----:B----4-:R-:W-:-:S03]  /*e760*/  FMUL R3, R224, UR20 ;  /* 0x00000014e0037c20 */ /* 0x010fc60008400000 */
[----:B0-----:R-:W-:Y:S01]  /*e770*/  F2FP.SATFINITE.E5M2.F32.PACK_AB_MERGE_C R7, RZ, R0, RZ ;  /* 0x00000000ff07723e */ /* 0x001fe200048060ff */
[----:B------:R-:W-:Y:S01]  /*e780*/  FMUL R4, R226, UR20 ;  /* 0x00000014e2047c20 */ /* 0x000fe20008400000 */
[----:B------:R-:W-:Y:S01]  /*e790*/  FMUL R5, R227, UR20 ;  /* 0x00000014e3057c20 */ /* 0x000fe20008400000 */
[----:B-1----:R-:W-:Y:S02]  /*e7a0*/  F2FP.SATFINITE.E5M2.F32.PACK_AB_MERGE_C R9, RZ, R2, RZ ;  /* 0x00000002ff09723e */ /* 0x002fe400048060ff */
[----:B------:R-:W-:Y:S02]  /*e7b0*/  F2FP.SATFINITE.E5M2.F32.PACK_AB_MERGE_C R3, RZ, R3, RZ ;  /* 0x00000003ff03723e */ /* 0x000fe400048060ff */
[----:B------:R-:W-:Y:S02]  /*e7c0*/  F2FP.SATFINITE.E5M2.F32.PACK_AB_MERGE_C R11, RZ, R4, RZ ;  /* 0x00000004ff0b723e */ /* 0x000fe400048060ff */
[----:B------:R-:W-:Y:S01]  /*e7d0*/  F2FP.SATFINITE.E5M2.F32.PACK_AB_MERGE_C R5, RZ, R5, RZ ;  /* 0x00000005ff05723e */ /* 0x000fe200048060ff */
[----:B------:R2:W-:Y:S04]  /*e7e0*/  @!P6 STG.E.U8 desc[UR16][R30.64+0x71], R7 ;  /* 0x000071071e00e986 */ /* 0x0005e8000c101110 */
[----:B------:R2:W-:Y:S04]  /*e7f0*/  @!P2 STG.E.U8 desc[UR16][R28.64+0x78], R9 ;  /* 0x000078091c00a986 */ /* 0x0005e8000c101110 */
[----:B------:R2:W-:Y:S04]  /*e800*/  @!P1 STG.E.U8 desc[UR16][R28.64+0x79], R3 ;  /* 0x000079031c009986 */ /* 0x0005e8000c101110 */
[----:B------:R2:W-:Y:S04]  /*e810*/  @!P3 STG.E.U8 desc[UR16][R30.64+0x78], R11 ;  /* 0x0000780b1e00b986 */ /* 0x0005e8000c101110 */
[----:B------:R2:W-:Y:S02]  /*e820*/  @!P0 STG.E.U8 desc[UR16][R30.64+0x79], R5 ;  /* 0x000079051e008986 */ /* 0x0005e4000c101110 */
.L_x_296:
[----:B------:R-:W-:Y:S05]  /*e830*/  BSYNC B0 ;  /* 0x0000000000007941 */ /* 0x000fea0003800000 */
.L_x_38:
[----:B0-2---:R-:W2:Y:S04]  /*e840*/  LDL.LU R3, [R1+0x80] ;  /* 0x0000800001037983 */ /* 0x005ea80000300800 */
[----:B-----5:R-:W2:Y:S01]  /*e850*/  LDL.LU R2, [R1+0x84] ;  /* 0x0000840001027983 */ /* 0x020ea20000300800 */
[----:B------:R-:W-:Y:S01]  /*e860*/  ULDC UR6, c[0x0][0xc] ;  /* 0x0000030000067ab9 */ /* 0x000fe20000000800 */
[----:B------:R-:W-:Y:S01]  /*e870*/  ULDC UR7, c[0x0][0x10] ;  /* 0x0000040000077ab9 */ /* 0x000fe20000000800 */
[----:B------:R-:W2:Y:S01]  /*e880*/  LDC R5, c[0x0][0x14] ;  /* 0x00000500ff057b82 */ /* 0x000ea20000000800 */
[----:B------:R-:W-:Y:S01]  /*e890*/  UIMAD.WIDE.U32 UR6, UR6, UR7, URZ ;  /* 0x00000007060672a5 */ /* 0x000fe2000f8e003f */
[----:B------:R-:W-:Y:S01]  /*e8a0*/  PRMT R0, RZ, 0x7610, R0 ;  /* 0x00007610ff007816 */ /* 0x000fe20000000000 */
[----:B------:R-:W-:-:S04]  /*e8b0*/  UMOV UR22, 0xffffffff ;  /* 0xffffffff00167882 */ /* 0x000fc80000000000 */
[----:B--2---:R-:W-:-:S04]  /*e8c0*/  IMAD.WIDE.U32 R2, R5, UR6, R2 ;  /* 0x0000000605027c25 */ /* 0x004fc8000f8e0002 */
[----:B------:R-:W-:Y:S01]  /*e8d0*/  IMAD R5, R5, UR7, RZ ;  /* 0x0000000705057c24 */ /* 0x000fe2000f8e02ff */
[----:B------:R-:W-:Y:S01]  /*e8e0*/  ULDC.64 UR6, c[0x0][0x650] ;  /* 0x0001940000067ab9 */ /* 0x000fe20000000a00 */
[----:B------:R-:W-:Y:S01]  /*e8f0*/  IMAD.MOV.U32 R19, RZ, RZ, R2 ;  /* 0x000000ffff137224 */ /* 0x000fe200078e0002 */
[----:B------:R-:W-:Y:S01]  /*e900*/  ISETP.GE.U32.AND P0, PT, R2, UR6, PT ;  /* 0x0000000602007c0c */ /* 0x000fe2000bf06070 */
[----:B------:R-:W-:Y:S02]  /*e910*/  IMAD.IADD R22, R3, 0x1, R5 ;  /* 0x0000000103167824 */ /* 0x000fe400078e0205 */
[----:B------:R-:W-:-:S03]  /*e920*/  IMAD.MOV.U32 R2, RZ, RZ, -0x1 ;  /* 0xffffffffff027424 */ /* 0x000fc600078e00ff */
[----:B------:R0:W-:Y:S01]  /*e930*/  STL [R1+0x80], R22 ;  /* 0x0000801601007387 */ /* 0x0001e20000100800 */
[----:B------:R-:W-:-:S03]  /*e940*/  ISETP.GE.U32.AND.EX P0, PT, R22, UR7, PT, P0 ;  /* 0x0000000716007c0c */ /* 0x000fc6000bf06100 */
[----:B------:R0:W-:Y:S04]  /*e950*/  STL [R1+0x84], R19 ;  /* 0x0000841301007387 */ /* 0x0001e80000100800 */
[----:B------:R0:W-:Y:S06]  /*e960*/  STL [R1+0x88], R2 ;  /* 0x0000880201007387 */ /* 0x0001ec0000100800 */
[----:B------:R-:W-:Y:S05]  /*e970*/  @P0 BRA `(.L_x_297) ;  /* 0x00000004006c0947 */ /* 0x000fea0003800000 */
[----:B------:R-:W2:Y:S01]  /*e980*/  S2R R14, SR_CTAID.X ;  /* 0x00000000000e7919 */ /* 0x000ea20000002500 */
[----:B------:R-:W5:Y:S01]  /*e990*/  LDC.64 R8, c[0x0][0x628] ;  /* 0x00018a00ff087b82 */ /* 0x000f620000000a00 */
[----:B------:R-:W-:Y:S01]  /*e9a0*/  ULDC UR6, c[0x0][0x150] ;  /* 0x0000540000067ab9 */ /* 0x000fe20000000800 */
[----:B------:R-:W-:Y:S01]  /*e9b0*/  IMAD.MOV.U32 R6, RZ, RZ, R19 ;  /* 0x000000ffff067224 */ /* 0x000fe200078e0013 */
[----:B------:R-:W0:Y:S01]  /*e9c0*/  S2R R16, SR_CTAID.Y ;  /* 0x0000000000107919 */ /* 0x000e220000002600 */
[----:B------:R-:W-:-:S04]  /*e9d0*/  IMAD.MOV.U32 R7, RZ, RZ, R22 ;  /* 0x000000ffff077224 */ /* 0x000fc800078e0016 */
[----:B------:R-:W0:Y:S08]  /*e9e0*/  LDC R17, c[0x0][0x144] ;  /* 0x00005100ff117b82 */ /* 0x000e300000000800 */
[----:B------:R-:W0:Y:S08]  /*e9f0*/  LDC R10, c[0x0][0x630] ;  /* 0x00018c00ff0a7b82 */ /* 0x000e300000000800 */
[----:B------:R-:W0:Y:S01]  /*ea00*/  LDC.64 R12, c[0x0][0x620] ;  /* 0x00018800ff0c7b82 */ /* 0x000e220000000a00 */
[----:B-----5:R-:W-:-:S04]  /*ea10*/  ISETP.NE.U32.AND P0, PT, R8, RZ, PT ;  /* 0x000000ff0800720c */ /* 0x020fc80003f05070 */
[----:B------:R-:W-:Y:S02]  /*ea20*/  ISETP.NE.AND.EX P0, PT, R9, RZ, PT, P0 ;  /* 0x000000ff0900720c */ /* 0x000fe40003f05300 */
[----:B--2---:R-:W-:-:S05]  /*ea30*/  I2FP.F32.U32 R0, R14 ;  /* 0x0000000e00007245 */ /* 0x004fca0000201000 */
[----:B------:R-:W-:-:S04]  /*ea40*/  FMUL R0, R0, UR6 ;  /* 0x0000000600007c20 */ /* 0x000fc80008400000 */
[----:B------:R2:W0:Y:S02]  /*ea50*/  F2I.U32.TRUNC.NTZ R15, R0 ;  /* 0x00000000000f7305 */ /* 0x000424000020f000 */
[----:B------:R-:W-:Y:S05]  /*ea60*/  @!P0 BRA `(.L_x_298) ;  /* 0x0000000000288947 */ /* 0x000fea0003800000 */
[----:B--2---:R-:W2:Y:S02]  /*ea70*/  LDC R0, c[0x0][0x634] ;  /* 0x00018d00ff007b82 */ /* 0x004ea40000000800 */
[----:B--2---:R-:W-:-:S05]  /*ea80*/  IADD3 R7, P0, R19, R0, RZ ;  /* 0x0000000013077210 */ /* 0x004fca0007f1e0ff */
[----:B------:R-:W-:-:S04]  /*ea90*/  IMAD.X R11, RZ, RZ, R22, P0 ;  /* 0x000000ffff0b7224 */ /* 0x000fc800000e0616 */
[----:B0-----:R-:W-:-:S04]  /*eaa0*/  IMAD.WIDE.U32 R2, R11, R8, RZ ;  /* 0x000000080b027225 */ /* 0x001fc800078e00ff */
[----:B------:R-:W-:-:S04]  /*eab0*/  IMAD.WIDE.U32 R4, P0, R7, R9, R2 ;  /* 0x0000000907047225 */ /* 0x000fc80007800002 */
[----:B------:R-:W-:-:S04]  /*eac0*/  IMAD.WIDE.U32 R2, R7, R8, RZ ;  /* 0x0000000807027225 */ /* 0x000fc800078e00ff */
[----:B------:R-:W-:Y:S01]  /*ead0*/  IMAD.X R7, RZ, RZ, RZ, P0 ;  /* 0x000000ffff077224 */ /* 0x000fe200000e06ff */
[----:B------:R-:W-:Y:S01]  /*eae0*/  IADD3 RZ, P0, R3, R4, RZ ;  /* 0x0000000403ff7210 */ /* 0x000fe20007f1e0ff */
[----:B------:R-:W-:-:S04]  /*eaf0*/  IMAD.MOV.U32 R6, RZ, RZ, R5 ;  /* 0x000000ffff067224 */ /* 0x000fc800078e0005 */
[----:B------:R-:W-:-:S08]  /*eb00*/  IMAD.WIDE.U32.X R6, R11, R9, R6, P0 ;  /* 0x000000090b067225 */ /* 0x000fd000000e0406 */
.L_x_298:
[-CC-:B01----:R-:W-:Y:S01]  /*eb10*/  SHF.R.U64 R24, R6, R10.reuse, R7.reuse ;  /* 0x0000000a06187219 */ /* 0x183fe20000001207 */
[----:B------:R-:W0:Y:S01]  /*eb20*/  LDC.64 R20, c[0x0][0x640] ;  /* 0x00019000ff147b82 */ /* 0x000e220000000a00 */
[----:B--2---:R-:W-:Y:S01]  /*eb30*/  SHF.R.U32.HI R0, RZ, R10, R7 ;  /* 0x0000000aff007219 */ /* 0x004fe20000011607 */
[----:B------:R-:W-:Y:S01]  /*eb40*/  IMAD.MOV.U32 R2, RZ, RZ, R19 ;  /* 0x000000ffff027224 */ /* 0x000fe200078e0013 */
[----:B------:R-:W-:Y:S01]  /*eb50*/  IADD3 R5, P0, RZ, -R24, RZ ;  /* 0x80000018ff057210 */ /* 0x000fe20007f1e0ff */
[----:B------:R-:W-:Y:S01]  /*eb60*/  IMAD.MOV R15, RZ, RZ, -R15 ;  /* 0x000000ffff0f7224 */ /* 0x000fe200078e0a0f */
[----:B------:R-:W-:Y:S01]  /*eb70*/  ULDC UR6, c[0x0][0x154] ;  /* 0x0000550000067ab9 */ /* 0x000fe20000000800 */
[----:B------:R-:W-:Y:S02]  /*eb80*/  IMAD.MOV.U32 R7, RZ, RZ, 0x1 ;  /* 0x00000001ff077424 */ /* 0x000fe400078e00ff */
[----:B------:R-:W1:Y:S01]  /*eb90*/  LDC R4, c[0x0][0x618] ;  /* 0x00018600ff047b82 */ /* 0x000e620000000800 */
[----:B------:R-:W-:-:S02]  /*eba0*/  IMAD.X R3, RZ, RZ, ~R0, P0 ;  /* 0x000000ffff037224 */ /* 0x000fc400000e0e00 */
[----:B------:R-:W-:Y:S02]  /*ebb0*/  IMAD R15, R17, R15, R14 ;  /* 0x0000000f110f7224 */ /* 0x000fe400078e020e */
[-C--:B------:R-:W-:Y:S02]  /*ebc0*/  IMAD R0, R3, R12.reuse, RZ ;  /* 0x0000000c03007224 */ /* 0x080fe400078e02ff */
[----:B------:R-:W-:Y:S01]  /*ebd0*/  IMAD.MOV.U32 R3, RZ, RZ, R22 ;  /* 0x000000ffff037224 */ /* 0x000fe200078e0016 */
[----:B------:R-:W2:Y:S01]  /*ebe0*/  LDC R6, c[0x0][0x608] ;  /* 0x00018200ff067b82 */ /* 0x000ea20000000800 */
[----:B------:R-:W-:-:S04]  /*ebf0*/  IMAD.WIDE.U32 R2, R5, R12, R2 ;  /* 0x0000000c05027225 */ /* 0x000fc800078e0002 */
[----:B------:R-:W-:-:S03]  /*ec00*/  IMAD R5, R5, R13, R0 ;  /* 0x0000000d05057224 */ /* 0x000fc600078e0200 */
[----:B------:R-:W5:Y:S01]  /*ec10*/  LDC R18, c[0x0][0x658] ;  /* 0x00019600ff127b82 */ /* 0x000f620000000800 */
[----:B------:R-:W-:Y:S01]  /*ec20*/  I2FP.F32.U32 R0, R16 ;  /* 0x0000001000007245 */ /* 0x000fe20000201000 */
[----:B------:R-:W-:Y:S01]  /*ec30*/  IMAD.IADD R3, R3, 0x1, R5 ;  /* 0x0000000103037824 */ /* 0x000fe200078e0205 */
[----:B0-----:R-:W-:Y:S01]  /*ec40*/  ISETP.NE.U32.AND P0, PT, R20, RZ, PT ;  /* 0x000000ff1400720c */ /* 0x001fe20003f05070 */
[----:B------:R-:W-:Y:S02]  /*ec50*/  IMAD.MOV.U32 R5, RZ, RZ, -0x1 ;  /* 0xffffffffff057424 */ /* 0x000fe400078e00ff */
[----:B------:R-:W-:Y:S02]  /*ec60*/  FMUL R0, R0, UR6 ;  /* 0x0000000600007c20 */ /* 0x000fe40008400000 */
[----:B------:R-:W0:Y:S01]  /*ec70*/  LDC R13, c[0x0][0x148] ;  /* 0x00005200ff0d7b82 */ /* 0x000e220000000800 */
[----:B-1----:R-:W-:Y:S01]  /*ec80*/  SHF.R.U64 R10, R2, R4, R3 ;  /* 0x00000004020a7219 */ /* 0x002fe20000001203 */
[----:B------:R1:W0:Y:S01]  /*ec90*/  F2I.U32.TRUNC.NTZ R12, R0 ;  /* 0x00000000000c7305 */ /* 0x000222000020f000 */
[----:B------:R-:W-:-:S02]  /*eca0*/  ISETP.NE.AND.EX P0, PT, R21, RZ, PT, P0 ;  /* 0x000000ff1500720c */ /* 0x000fc40003f05300 */
[----:B------:R-:W-:-:S03]  /*ecb0*/  SHF.R.U32.HI R3, RZ, R4, R3 ;  /* 0x00000004ff037219 */ /* 0x000fc60000011603 */
[----:B------:R-:W0:Y:S01]  /*ecc0*/  LDC R14, c[0x0][0x600] ;  /* 0x00018000ff0e7b82 */ /* 0x000e220000000800 */
[-CC-:B--2---:R-:W-:Y:S02]  /*ecd0*/  SHF.R.U64 R8, R10, R6.reuse, R3.reuse ;  /* 0x000000060a087219 */ /* 0x184fe40000001203 */
[----:B------:R-:W-:-:S05]  /*ece0*/  SHF.R.U32.HI R3, RZ, R6, R3 ;  /* 0x00000006ff037219 */ /* 0x000fca0000011603 */
[----:B------:R-:W2:Y:S01]  /*ecf0*/  LDC R19, c[0x0][0x648] ;  /* 0x00019200ff137b82 */ /* 0x000ea20000000800 */
[-CC-:B-----5:R-:W-:Y:S02]  /*ed00*/  SHF.R.U64 R11, R8, R18.reuse, R3.reuse ;  /* 0x00000012080b7219 */ /* 0x1a0fe40000001203 */
[-C--:B------:R-:W-:Y:S02]  /*ed10*/  SHF.L.U32 R5, R5, R18.reuse, RZ ;  /* 0x0000001205057219 */ /* 0x080fe400000006ff */
[-C--:B------:R-:W-:Y:S01]  /*ed20*/  SHF.R.U32.HI R3, RZ, R18.reuse, R3 ;  /* 0x00000012ff037219 */ /* 0x080fe20000011603 */
[----:B------:R-:W-:Y:S01]  /*ed30*/  IMAD.MOV.U32 R2, RZ, RZ, R11 ;  /* 0x000000ffff027224 */ /* 0x000fe200078e000b */
[----:B------:R-:W-:Y:S01]  /*ed40*/  SHF.L.U32 R40, R7, R18, RZ ;  /* 0x0000001207287219 */ /* 0x000fe200000006ff */
[----:B------:R-:W0:Y:S01]  /*ed50*/  LDC R22, c[0x0][0x638] ;  /* 0x00018e00ff167b82 */ /* 0x000e220000000800 */
[----:B------:R-:W-:-:S07]  /*ed60*/  LOP3.LUT R17, RZ, R5, RZ, 0x33, !PT ;  /* 0x00000005ff117212 */ /* 0x000fce00078e33ff */
[----:B------:R-:W0:Y:S01]  /*ed70*/  LDC R23, c[0x0][0x610] ;  /* 0x00018400ff177b82 */ /* 0x000e220000000800 */
[----:B-1----:R-:W-:Y:S05]  /*ed80*/  @!P0 BRA `(.L_x_299) ;  /* 0x0000000000288947 */ /* 0x002fea0003800000 */
        /* <DEDUP_REMOVED lines=10> */
.L_x_299:
[----:B--2---:R-:W-:Y:S01]  /*ee30*/  SHF.R.U64 R0, R2, R19, R3 ;  /* 0x0000001302007219 */ /* 0x004fe20000001203 */
[----:B0-----:R-:W-:Y:S01]  /*ee40*/  VIADD R3, R14, 0xffffffff ;  /* 0xffffffff0e037836 */ /* 0x001fe20000000000 */
[----:B------:R-:W-:Y:S01]  /*ee50*/  LOP3.LUT R5, R8, R17, RZ, 0xc0, !PT ;  /* 0x0000001108057212 */ /* 0x000fe200078ec0ff */
[----:B------:R-:W-:Y:S01]  /*ee60*/  IMAD.MOV R12, RZ, RZ, -R12 ;  /* 0x000000ffff0c7224 */ /* 0x000fe200078e0a0c */
[----:B------:R-:W-:Y:S01]  /*ee70*/  R2UR UR22, R24 ;  /* 0x00000000181672ca */ /* 0x000fe200000e0000 */
[----:B------:R-:W-:Y:S01]  /*ee80*/  IMAD.MOV R2, RZ, RZ, -R0 ;  /* 0x000000ffff027224 */ /* 0x000fe200078e0a00 */
[----:B------:R-:W-:Y:S01]  /*ee90*/  LOP3.LUT R3, R10, R3, RZ, 0xc0, !PT ;  /* 0x000000030a037212 */ /* 0x000fe200078ec0ff */
[----:B------:R-:W-:Y:S02]  /*eea0*/  IMAD R40, R40, R0, R5 ;  /* 0x0000000028287224 */ /* 0x000fe400078e0205 */
[----:B------:R-:W-:Y:S02]  /*eeb0*/  @P4 IMAD R15, R13, R12, R16 ;  /* 0x0000000c0d0f4224 */ /* 0x000fe400078e0210 */
[----:B------:R-:W-:-:S02]  /*eec0*/  IMAD R0, R2, R22, R11 ;  /* 0x0000001602007224 */ /* 0x000fc400078e020b */
[----:B------:R-:W-:Y:S02]  /*eed0*/  IMAD R40, R40, R23, R15 ;  /* 0x0000001728287224 */ /* 0x000fe400078e020f */
[----:B------:R-:W-:Y:S02]  /*eee0*/  IMAD R3, R0, R14, R3 ;  /* 0x0000000e00037224 */ /* 0x000fe400078e0203 */
[----:B------:R-:W-:-:S03]  /*eef0*/  IMAD.MOV.U32 R0, RZ, RZ, 0x1 ;  /* 0x00000001ff007424 */ /* 0x000fc600078e00ff */
[----:B------:R-:W-:Y:S02]  /*ef00*/  SEL R2, R3, R40, !P4 ;  /* 0x0000002803027207 */ /* 0x000fe40006000000 */
[----:B------:R-:W-:-:S03]  /*ef10*/  SEL R40, R40, R3, !P4 ;  /* 0x0000000328287207 */ /* 0x000fc60006000000 */
[----:B------:R2:W-:Y:S04]  /*ef20*/  STL [R1+0x88], R2 ;  /* 0x0000880201007387 */ /* 0x0005e80000100800 */
.L_x_297:
[----:B------:R0:W-:Y:S01]  /*ef30*/  STL [R1+0x8c], R40 ;  /* 0x00008c2801007387 */ /* 0x0001e20000100800 */
[----:B------:R-:W-:-:S13]  /*ef40*/  LOP3.LUT P0, RZ, R0, 0xff, RZ, 0xc0, !PT ;  /* 0x000000ff00ff7812 */ /* 0x000fda000780c0ff */
[----:B0-----:R-:W-:Y:S05]  /*ef50*/  @P0 BRA `(.L_x_300) ;  /* 0xffffff2400600947 */ /* 0x001fea000383ffff */
[----:B------:R-:W-:Y:S05]  /*ef60*/  EXIT ;  /* 0x000000000000794d */ /* 0x000fea0003800000 */
.L_x_8:
[----:B------:R-:W2:Y:S01]  /*ef70*/  LDL R22, [R1+0x84] ;  /* 0x0000840001167983 */ /* 0x000ea20000100800 */
[----:B------:R-:W-:-:S03]  /*ef80*/  ULDC.64 UR4, c[0x0][0x650] ;  /* 0x0001940000047ab9 */ /* 0x000fc60000000a00 */
[----:B0-----:R-:W3:Y:S01]  /*ef90*/  LDL R23, [R1+0x80] ;  /* 0x0000800001177983 */ /* 0x001ee20000100800 */
[----:B------:R-:W-:Y:S01]  /*efa0*/  PRMT R4, RZ, 0x7610, R4 ;  /* 0x00007610ff047816 */ /* 0x000fe20000000004 */
[----:B------:R-:W-:Y:S02]  /*efb0*/  IMAD.MOV.U32 R5, RZ, RZ, -0x1 ;  /* 0xffffffffff057424 */ /* 0x000fe400078e00ff */
[----:B------:R-:W-:Y:S02]  /*efc0*/  IMAD.MOV.U32 R7, RZ, RZ, -0x1 ;  /* 0xffffffffff077424 */ /* 0x000fe400078e00ff */
[----:B------:R-:W-:Y:S01]  /*efd0*/  IMAD.MOV.U32 R6, RZ, RZ, -0x1 ;  /* 0xffffffffff067424 */ /* 0x000fe200078e00ff */
[----:B--2---:R-:W-:-:S04]  /*efe0*/  ISETP.GE.U32.AND P0, PT, R22, UR4, PT ;  /* 0x0000000416007c0c */ /* 0x004fc8000bf06070 */
[----:B---3--:R-:W-:-:S13]  /*eff0*/  ISETP.GE.U32.AND.EX P0, PT, R23, UR5, PT, P0 ;  /* 0x0000000517007c0c */ /* 0x008fda000bf06100 */
[----:B------:R-:W-:Y:S05]  /*f000*/  @P0 BRA `(.L_x_301) ;  /* 0x00000004002c0947 */ /* 0x000fea0003800000 */
[----:B------:R-:W0:Y:S01]  /*f010*/  LDC.64 R14, c[0x0][0x628] ;  /* 0x00018a00ff0e7b82 */ /* 0x000e220000000a00 */
[----:B------:R-:W-:Y:S02]  /*f020*/  IMAD.MOV.U32 R8, RZ, RZ, R22 ;  /* 0x000000ffff087224 */ /* 0x000fe400078e0016 */
[----:B------:R-:W-:-:S05]  /*f030*/  IMAD.MOV.U32 R9, RZ, RZ, R23 ;  /* 0x000000ffff097224 */ /* 0x000fca00078e0017 */
[----:B------:R-:W1:Y:S08]  /*f040*/  LDC R10, c[0x0][0x630] ;  /* 0x00018c00ff0a7b82 */ /* 0x000e700000000800 */
[----:B------:R-:W2:Y:S01]  /*f050*/  LDC.64 R16, c[0x0][0x620] ;  /* 0x00018800ff107b82 */ /* 0x000ea20000000a00 */
[----:B0-----:R-:W-:-:S04]  /*f060*/  ISETP.NE.U32.AND P0, PT, R14, RZ, PT ;  /* 0x000000ff0e00720c */ /* 0x001fc80003f05070 */
[----:B------:R-:W-:-:S13]  /*f070*/  ISETP.NE.AND.EX P0, PT, R15, RZ, PT, P0 ;  /* 0x000000ff0f00720c */ /* 0x000fda0003f05300 */
[----:B-12---:R-:W-:Y:S05]  /*f080*/  @!P0 BRA `(.L_x_302) ;  /* 0x0000000000288947 */ /* 0x006fea0003800000 */
[----:B------:R-:W0:Y:S02]  /*f090*/  LDC R4, c[0x0][0x634] ;  /* 0x00018d00ff047b82 */ /* 0x000e240000000800 */
[----:B0-----:R-:W-:-:S05]  /*f0a0*/  IADD3 R9, P0, R22, R4, RZ ;  /* 0x0000000416097210 */ /* 0x001fca0007f1e0ff */
        /* <DEDUP_REMOVED lines=8> */
.L_x_302:
[----:B------:R-:W0:Y:S01]  /*f130*/  LDC.64 R20, c[0x0][0x640] ;  /* 0x00019000ff147b82 */ /* 0x000e220000000a00 */
[-CC-:B------:R-:W-:Y:S02]  /*f140*/  SHF.R.U64 R14, R8, R10.reuse, R9.reuse ;  /* 0x0000000a080e7219 */ /* 0x180fe40000001209 */
[----:B------:R-:W-:Y:S02]  /*f150*/  SHF.R.U32.HI R4, RZ, R10, R9 ;  /* 0x0000000aff047219 */ /* 0x000fe40000011609 */
[----:B------:R-:W-:-:S03]  /*f160*/  IADD3 R7, P0, RZ, -R14, RZ ;  /* 0x8000000eff077210 */ /* 0x000fc60007f1e0ff */
[----:B------:R-:W1:Y:S02]  /*f170*/  LDC R8, c[0x0][0x618] ;  /* 0x00018600ff087b82 */ /* 0x000e640000000800 */
[----:B------:R-:W-:Y:S02]  /*f180*/  IMAD.X R5, RZ, RZ, ~R4, P0 ;  /* 0x000000ffff057224 */ /* 0x000fe400000e0e04 */
[----:B------:R-:W-:Y:S02]  /*f190*/  IMAD.MOV.U32 R4, RZ, RZ, R22 ;  /* 0x000000ffff047224 */ /* 0x000fe400078e0016 */
[-C--:B------:R-:W-:Y:S02]  /*f1a0*/  IMAD R6, R5, R16.reuse, RZ ;  /* 0x0000001005067224 */ /* 0x080fe400078e02ff */
[----:B------:R-:W2:Y:S01]  /*f1b0*/  LDC R18, c[0x0][0x608] ;  /* 0x00018200ff127b82 */ /* 0x000ea20000000800 */
[----:B------:R-:W-:Y:S02]  /*f1c0*/  IMAD.MOV.U32 R5, RZ, RZ, R23 ;  /* 0x000000ffff057224 */ /* 0x000fe400078e0017 */
[----:B------:R-:W-:-:S05]  /*f1d0*/  IMAD.WIDE.U32 R4, R7, R16, R4 ;  /* 0x0000001007047225 */ /* 0x000fca00078e0004 */
[----:B------:R-:W3:Y:S01]  /*f1e0*/  LDC R19, c[0x0][0x658] ;  /* 0x00019600ff137b82 */ /* 0x000ee20000000800 */
[----:B------:R-:W-:Y:S01]  /*f1f0*/  IMAD R7, R7, R17, R6 ;  /* 0x0000001107077224 */ /* 0x000fe200078e0206 */
[----:B0-----:R-:W-:Y:S01]  /*f200*/  ISETP.NE.U32.AND P0, PT, R20, RZ, PT ;  /* 0x000000ff1400720c */ /* 0x001fe20003f05070 */
[----:B------:R-:W-:Y:S02]  /*f210*/  IMAD.MOV.U32 R6, RZ, RZ, -0x1 ;  /* 0xffffffffff067424 */ /* 0x000fe400078e00ff */
[----:B------:R-:W-:Y:S01]  /*f220*/  IMAD.IADD R5, R5, 0x1, R7 ;  /* 0x0000000105057824 */ /* 0x000fe200078e0207 */
[----:B------:R-:W-:Y:S02]  /*f230*/  ISETP.NE.AND.EX P0, PT, R21, RZ, PT, P0 ;  /* 0x000000ff1500720c */ /* 0x000fe40003f05300 */
[----:B------:R-:W0:Y:S02]  /*f240*/  LDC R17, c[0x0][0x600] ;  /* 0x00018000ff117b82 */ /* 0x000e240000000800 */
[----:B-1----:R-:W-:-:S02]  /*f250*/  SHF.R.U64 R10, R4, R8, R5 ;  /* 0x00000008040a7219 */ /* 0x002fc40000001205 */
[----:B------:R-:W-:-:S04]  /*f260*/  SHF.R.U32.HI R5, RZ, R8, R5 ;  /* 0x00000008ff057219 */ /* 0x000fc80000011605 */
[----:B------:R-:W1:Y:S01]  /*f270*/  LDC R22, c[0x0][0x648] ;  /* 0x00019200ff167b82 */ /* 0x000e620000000800 */
[-CC-:B--2---:R-:W-:Y:S02]  /*f280*/  SHF.R.U64 R15, R10, R18.reuse, R5.reuse ;  /* 0x000000120a0f7219 */ /* 0x184fe40000001205 */
[----:B------:R-:W-:Y:S01]  /*f290*/  SHF.R.U32.HI R4, RZ, R18, R5 ;  /* 0x00000012ff047219 */ /* 0x000fe20000011605 */
[----:B------:R-:W-:-:S04]  /*f2a0*/  IMAD.MOV.U32 R18, RZ, RZ, 0x1 ;  /* 0x00000001ff127424 */ /* 0x000fc800078e00ff */
[----:B------:R-:W2:Y:S01]  /*f2b0*/  LDC R23, c[0x0][0x638] ;  /* 0x00018e00ff177b82 */ /* 0x000ea20000000800 */
[-CC-:B---3--:R-:W-:Y:S02]  /*f2c0*/  SHF.R.U64 R16, R15, R19.reuse, R4.reuse ;  /* 0x000000130f107219 */ /* 0x188fe40000001204 */
[-C--:B------:R-:W-:Y:S02]  /*f2d0*/  SHF.L.U32 R6, R6, R19.reuse, RZ ;  /* 0x0000001306067219 */ /* 0x080fe400000006ff */
[----:B------:R-:W-:Y:S01]  /*f2e0*/  SHF.R.U32.HI R5, RZ, R19, R4 ;  /* 0x00000013ff057219 */ /* 0x000fe20000011604 */
[----:B------:R-:W-:Y:S01]  /*f2f0*/  IMAD.MOV.U32 R4, RZ, RZ, R16 ;  /* 0x000000ffff047224 */ /* 0x000fe200078e0010 */
[----:B------:R-:W-:Y:S01]  /*f300*/  LOP3.LUT R24, RZ, R6, RZ, 0x33, !PT ;  /* 0x00000006ff187212 */ /* 0x000fe200078e33ff */
[----:B------:R-:W3:Y:S01]  /*f310*/  LDC R25, c[0x0][0x610] ;  /* 0x00018400ff197b82 */ /* 0x000ee20000000800 */
[----:B------:R-:W-:Y:S05]  /*f320*/  @!P0 BRA `(.L_x_303) ;  /* 0x0000000000288947 */ /* 0x000fea0003800000 */
        /* <DEDUP_REMOVED lines=10> */
.L_x_303:
[----:B-1----:R-:W-:Y:S01]  /*f3d0*/  SHF.R.U64 R4, R4, R22, R5 ;  /* 0x0000001604047219 */ /* 0x002fe20000001205 */
[----:B0-----:R-:W-:Y:S01]  /*f3e0*/  VIADD R7, R17, 0xffffffff ;  /* 0xffffffff11077836 */ /* 0x001fe20000000000 */
[----:B------:R-:W-:Y:S01]  /*f3f0*/  SHF.L.U32 R18, R18, R19, RZ ;  /* 0x0000001312127219 */ /* 0x000fe200000006ff */
[----:B------:R-:W-:Y:S01]  /*f400*/  @P4 IMAD R0, R11, R12, R2 ;  /* 0x0000000c0b004224 */ /* 0x000fe200078e0202 */
[----:B------:R-:W-:Y:S01]  /*f410*/  LOP3.LUT R3, R15, R24, RZ, 0xc0, !PT ;  /* 0x000000180f037212 */ /* 0x000fe200078ec0ff */
[----:B------:R-:W-:Y:S01]  /*f420*/  IMAD.MOV R5, RZ, RZ, -R4 ;  /* 0x000000ffff057224 */ /* 0x000fe200078e0a04 */
[----:B------:R-:W-:Y:S01]  /*f430*/  LOP3.LUT R7, R10, R7, RZ, 0xc0, !PT ;  /* 0x000000070a077212 */ /* 0x000fe200078ec0ff */
[----:B------:R-:W-:Y:S02]  /*f440*/  IMAD.MOV.U32 R6, RZ, RZ, R14 ;  /* 0x000000ffff067224 */ /* 0x000fe400078e000e */
[----:B------:R-:W-:Y:S02]  /*f450*/  IMAD R3, R18, R4, R3 ;  /* 0x0000000412037224 */ /* 0x000fe400078e0203 */
[----:B--2---:R-:W-:-:S02]  /*f460*/  IMAD R2, R5, R23, R16 ;  /* 0x0000001705027224 */ /* 0x004fc400078e0210 */
[----:B---3--:R-:W-:Y:S02]  /*f470*/  IMAD R0, R3, R25, R0 ;  /* 0x0000001903007224 */ /* 0x008fe400078e0200 */
[----:B------:R-:W-:Y:S02]  /*f480*/  IMAD R5, R2, R17, R7 ;  /* 0x0000001102057224 */ /* 0x000fe400078e0207 */
[----:B------:R-:W-:-:S03]  /*f490*/  IMAD.MOV.U32 R4, RZ, RZ, 0x1 ;  /* 0x00000001ff047424 */ /* 0x000fc600078e00ff */
[----:B------:R-:W-:Y:S02]  /*f4a0*/  SEL R7, R5, R0, !P4 ;  /* 0x0000000005077207 */ /* 0x000fe40006000000 */
[----:B------:R-:W-:-:S07]  /*f4b0*/  SEL R5, R0, R5, !P4 ;  /* 0x0000000500057207 */ /* 0x000fce0006000000 */
.L_x_301:
[----:B------:R-:W-:-:S08]  /*f4c0*/  NOP ;  /* 0x0000000000007918 */ /* 0x000fd00000000000 */
[----:B------:R-:W0:-:S00]  /*f4d0*/  USETMAXREG.DEALLOC.CTAPOOL 0x28 ;  /* 0x00000028000079c8 */ /* 0x000e0000080e0500 */
[----:B------:R-:W-:-:S13]  /*f4e0*/  ISETP.NE.AND P0, PT, RZ, UR8, PT ;  /* 0x00000008ff007c0c */ /* 0x000fda000bf05270 */
[----:B------:R-:W-:Y:S05]  /*f4f0*/  @P0 EXIT ;  /* 0x000000000000094d */ /* 0x000fea0003800000 */
[----:B0-----:R-:W-:Y:S01]  /*f500*/  LOP3.LUT P0, RZ, R4, 0xff, RZ, 0xc0, !PT ;  /* 0x000000ff04ff7812 */ /* 0x001fe2000780c0ff */
[----:B------:R-:W-:Y:S02]  /*f510*/  IMAD.MOV.U32 R0, RZ, RZ, 0x1 ;  /* 0x00000001ff007424 */ /* 0x000fe400078e00ff */
[----:B------:R-:W-:-:S10]  /*f520*/  IMAD.MOV.U32 R8, RZ, RZ, RZ ;  /* 0x000000ffff087224 */ /* 0x000fd400078e00ff */
[----:B------:R-:W-:Y:S05]  /*f530*/  @!P0 BRA `(.L_x_304) ;  /* 0x0000000c009c8947 */ /* 0x000fea0003800000 */
[----:B------:R-:W0:Y:S01]  /*f540*/  S2UR UR8, SR_CgaCtaId ;  /* 0x00000000000879c3 */ /* 0x000e220000008800 */
[----:B------:R-:W-:Y:S01]  /*f550*/  ULDC UR4, c[0x0][0x28c] ;  /* 0x0000a30000047ab9 */ /* 0x000fe20000000800 */
[----:B------:R-:W-:Y:S01]  /*f560*/  ULDC UR5, c[0x0][0x600] ;  /* 0x0001800000057ab9 */ /* 0x000fe20000000800 */
[----:B------:R-:W-:Y:S01]  /*f570*/  UIADD3 UR14, UR4, 0x1f, URZ ;  /* 0x0000001f040e7890 */ /* 0x000fe2000fffe03f */
[----:B------:R-:W-:Y:S01]  /*f580*/  BSSY B0, `(.L_x_304) ;  /* 0x00000e2000007945 */ /* 0x000fe20003800000 */
[----:B------:R-:W-:Y:S01]  /*f590*/  ULDC UR11, c[0x0][0x658] ;  /* 0x00019600000b7ab9 */ /* 0x000fe20000000800 */
[----:B------:R-:W-:Y:S01]  /*f5a0*/  UMOV UR12, 0xffffffff ;  /* 0xffffffff000c7882 */ /* 0x000fe20000000000 */
[----:B------:R-:W-:Y:S01]  /*f5b0*/  UMOV UR16, 0x1 ;  /* 0x0000000100107882 */ /* 0x000fe20000000000 */
[----:B------:R-:W-:Y:S01]  /*f5c0*/  USHF.R.S32.HI UR15, URZ, 0x1f, UR14 ;  /* 0x0000001f3f0f7899 */ /* 0x000fe2000801140e */
[----:B------:R-:W-:Y:S01]  /*f5d0*/  IMAD.MOV.U32 R9, RZ, RZ, 0x1 ;  /* 0x00000001ff097424 */ /* 0x000fe200078e00ff */
[----:B------:R-:W-:Y:S01]  /*f5e0*/  ULDC UR9, c[0x0][0xc] ;  /* 0x0000030000097ab9 */ /* 0x000fe20000000800 */
[----:B------:R-:W-:Y:S01]  /*f5f0*/  UIADD3 UR4, UR5, -0x1, URZ ;  /* 0xffffffff05047890 */ /* 0x000fe2000fffe03f */
[----:B------:R-:W-:Y:S01]  /*f600*/  IMAD.MOV.U32 R0, RZ, RZ, 0x1 ;  /* 0x00000001ff007424 */ /* 0x000fe200078e00ff */
[----:B------:R-:W-:Y:S01]  /*f610*/  USHF.L.U32 UR18, UR12, UR11, URZ ;  /* 0x0000000b0c127299 */ /* 0x000fe2000800063f */
[----:B------:R-:W-:Y:S01]  /*f620*/  IMAD.MOV.U32 R8, RZ, RZ, RZ ;  /* 0x000000ffff087224 */ /* 0x000fe200078e00ff */
[----:B------:R-:W-:Y:S01]  /*f630*/  USHF.L.U32 UR5, UR16, UR11, URZ ;  /* 0x0000000b10057299 */ /* 0x000fe2000800063f */
[----:B------:R-:W-:Y:S01]  /*f640*/  ULDC UR12, c[0x0][0x10] ;  /* 0x00000400000c7ab9 */ /* 0x000fe20000000800 */
[----:B------:R-:W-:Y:S01]  /*f650*/  ULEA.HI UR15, UR15, UR14, URZ, 0x5 ;  /* 0x0000000e0f0f7291 */ /* 0x000fe2000f8f283f */
[----:B------:R-:W-:Y:S01]  /*f660*/  UMOV UR22, 0x5 ;  /* 0x0000000500167882 */ /* 0x000fe20000000000 */
[----:B------:R-:W-:-:S02]  /*f670*/  ULOP3.LUT UR29, UR13, 0x2, URZ, 0xfc, !UPT ;  /* 0x000000020d1d7892 */ /* 0x000fc4000f8efc3f */
[----:B------:R-:W-:Y:S02]  /*f680*/  USHF.R.S32.HI UR19, URZ, 0x5, UR15 ;  /* 0x000000053f137899 */ /* 0x000fe4000801140f */
[----:B0-----:R-:W-:Y:S02]  /*f690*/  ULOP3.LUT UR10, UR8, 0x1, URZ, 0xc0, !UPT ;  /* 0x00000001080a7892 */ /* 0x001fe4000f8ec03f */
[----:B------:R-:W-:Y:S02]  /*f6a0*/  USHF.R.U32.HI UR30, URZ, 0x1, UR8 ;  /* 0x000000013f1e7899 */ /* 0x000fe40008011608 */
[----:B------:R-:W-:Y:S02]  /*f6b0*/  USHF.L.U32 UR6, UR8, 0x6, URZ ;  /* 0x0000000608067899 */ /* 0x000fe4000800063f */
[----:B------:R-:W-:Y:S02]  /*f6c0*/  USHF.L.U32 UR7, UR8, 0xb, URZ ;  /* 0x0000000b08077899 */ /* 0x000fe4000800063f */
[----:B------:R-:W-:-:S02]  /*f6d0*/  ULOP3.LUT UR8, UR8, 0xfffffffe, URZ, 0xc0, !UPT ;  /* 0xfffffffe08087892 */ /* 0x000fc4000f8ec03f */
[----:B------:R-:W-:Y:S02]  /*f6e0*/  UISETP.GT.U32.AND UP0, UPT, UR10, 0xffff, UPT ;  /* 0x0000ffff0a00788c */ /* 0x000fe4000bf04070 */
[----:B------:R-:W-:Y:S02]  /*f6f0*/  USHF.L.U32 UR20, UR16, UR8, URZ ;  /* 0x0000000810147299 */ /* 0x000fe4000800063f */
[----:B------:R-:W-:Y:S02]  /*f700*/  ULOP3.LUT UR11, UR8, 0x1, URZ, 0xfc, !UPT ;  /* 0x00000001080b7892 */ /* 0x000fe4000f8efc3f */
[----:B------:R-:W-:Y:S02]  /*f710*/  UIMAD.WIDE.U32 UR8, UR9, UR12, URZ ;  /* 0x0000000c090872a5 */ /* 0x000fe4000f8e003f */
[----:B------:R-:W-:Y:S01]  /*f720*/  USEL UR10, UR10, 0xffff, !UP0 ;  /* 0x0000ffff0a0a7887 */ /* 0x000fe2000c000000 */
[----:B------:R-:W-:Y:S01]  /*f730*/  ULDC UR12, c[0x0][0x14] ;  /* 0x00000500000c7ab9 */ /* 0x000fe20000000800 */
[----:B------:R-:W-:-:S02]  /*f740*/  USHF.L.U32 UR11, UR16, UR11, URZ ;  /* 0x0000000b100b7299 */ /* 0x000fc4000800063f */
[----:B------:R-:W-:Y:S02]  /*f750*/  UIMAD.WIDE.U32 UR24, UR8, UR12, URZ ;  /* 0x0000000c081872a5 */ /* 0x000fe4000f8e003f */
[----:B------:R-:W-:Y:S02]  /*f760*/  UIMAD UR21, UR9, UR12, URZ ;  /* 0x0000000c091572a4 */ /* 0x000fe4000f8e023f */
[----:B------:R-:W-:Y:S02]  /*f770*/  ULOP3.LUT UR10, UR10, 0xffff, URZ, 0xc0, !UPT ;  /* 0x0000ffff0a0a7892 */ /* 0x000fe4000f8ec03f */
[----:B------:R-:W-:Y:S02]  /*f780*/  ULOP3.LUT UR6, UR6, 0x40, URZ, 0xc0, !UPT ;  /* 0x0000004006067892 */ /* 0x000fe4000f8ec03f */
[----:B------:R-:W-:Y:S02]  /*f790*/  ULOP3.LUT UR7, UR7, 0x800, URZ, 0xc0, !UPT ;  /* 0x0000080007077892 */ /* 0x000fe4000f8ec03f */
[----:B------:R-:W-:-:S02]  /*f7a0*/  ULOP3.LUT UR18, URZ, UR18, URZ, 0x33, !UPT ;  /* 0x000000123f127292 */ /* 0x000fc4000f8e333f */
[----:B------:R-:W-:Y:S02]  /*f7b0*/  ULOP3.LUT UR20, UR20, UR11, URZ, 0xfc, !UPT ;  /* 0x0000000b14147292 */ /* 0x000fe4000f8efc3f */
[----:B------:R-:W-:Y:S02]  /*f7c0*/  UIADD3 UR21, UR25, UR21, URZ ;  /* 0x0000001519157290 */ /* 0x000fe4000fffe03f */
[----:B------:R-:W-:Y:S02]  /*f7d0*/  USHF.L.U32 UR22, UR22, UR10, URZ ;  /* 0x0000000a16167299 */ /* 0x000fe4000800063f */
[----:B------:R-:W-:Y:S01]  /*f7e0*/  UIADD3 UR31, UR19, 0x1, URZ ;  /* 0x00000001131f7890 */ /* 0x000fe2000fffe03f */
[----:B------:R-:W-:-:S11]  /*f7f0*/  ULDC.64 UR32, c[0x0][0x198] ;  /* 0x0000660000207ab9 */ /* 0x000fd60000000a00 */
.L_x_315:
[----:B------:R-:W-:-:S03]  /*f800*/  UMOV UR8, 0xffffffff ;  /* 0xffffffff00087882 */ /* 0x000fc60000000000 */
[----:B------:R-:W-:Y:S05]  /*f810*/  BRA.DIV UR8, `(.L_x_305) ;  /* 0x0000001608d87947 */ /* 0x000fea000b800000 */
[----:B------:R-:W-:-:S13]  /*f820*/  ELECT P0, URZ, PT ;  /* 0x00000000003f782f */ /* 0x000fda0003800000 */
.L_x_340:
[----:B------:R-:W0:Y:S01]  /*f830*/  LDC R2, c[0x0][0x28c] ;  /* 0x0000a300ff027b82 */ /* 0x000e220000000800 */
[----:B------:R-:W-:Y:S01]  /*f840*/  BSSY B1, `(.L_x_306) ;  /* 0x000003d000017945 */ /* 0x000fe20003800000 */
[----:B0-----:R-:W-:-:S13]  /*f850*/  ISETP.LT.OR P0, PT, R2, 0x1, !P0 ;  /* 0x000000010200780c */ /* 0x001fda0004701670 */
[----:B------:R-:W-:Y:S05]  /*f860*/  @P0 BRA `(.L_x_307) ;  /* 0x0000000000e80947 */ /* 0x000fea0003800000 */
[----:B------:R-:W-:Y:S01]  /*f870*/  LEA R5, R5, UR30, 0x1 ;  /* 0x0000001e05057c11 */ /* 0x000fe2000f8e08ff */
[----:B------:R-:W-:Y:S01]  /*f880*/  IMAD.MOV.U32 R13, RZ, RZ, RZ ;  /* 0x000000ffff0d7224 */ /* 0x000fe200078e00ff */
[----:B------:R-:W-:Y:S01]  /*f890*/  LEA R7, R7, UR6, 0x7 ;  /* 0x0000000607077c11 */ /* 0x000fe2000f8e38ff */
[----:B------:R-:W-:Y:S02]  /*f8a0*/  IMAD.U32 R14, RZ, RZ, UR31 ;  /* 0x0000001fff0e7e24 */ /* 0x000fe4000f8e00ff */
[----:B------:R-:W-:Y:S02]  /*f8b0*/  IMAD.MOV.U32 R2, RZ, RZ, R0 ;  /* 0x000000ffff027224 */ /* 0x000fe400078e0000 */
[----:B------:R-:W-:Y:S02]  /*f8c0*/  IMAD.MOV.U32 R3, RZ, RZ, R8 ;  /* 0x000000ffff037224 */ /* 0x000fe400078e0008 */
[----:B------:R-:W-:-:S07]  /*f8d0*/  IMAD.SHL.U32 R10, R5, 0x80, RZ ;  /* 0x00000080050a7824 */ /* 0x000fce00078e00ff */
.L_x_310:
[----:B------:R-:W0:Y:S01]  /*f8e0*/  S2R R5, SR_CgaCtaId ;  /* 0x0000000000057919 */ /* 0x000e220000008800 */
[----:B------:R-:W-:Y:S01]  /*f8f0*/  MOV R4, 0x400 ;  /* 0x0000040000047802 */ /* 0x000fe20000000f00 */
[----:B------:R-:W1:Y:S03]  /*f900*/  S2R R15, SR_TID.X ;  /* 0x00000000000f7919 */ /* 0x000e660000002100 */
[----:B0-----:R-:W-:Y:S02]  /*f910*/  LEA R12, R5, R4, 0x18 ;  /* 0x00000004050c7211 */ /* 0x001fe400078ec0ff */
[----:B------:R-:W-:Y:S02]  /*f920*/  SHF.L.U32 R4, R2, 0x1f, RZ ;  /* 0x0000001f02047819 */ /* 0x000fe400000006ff */
[----:B-1----:R-:W-:Y:S01]  /*f930*/  LOP3.LUT P1, RZ, R15, 0x7f, RZ, 0xc0, !PT ;  /* 0x0000007f0fff7812 */ /* 0x002fe2000782c0ff */
[----:B------:R-:W-:-:S04]  /*f940*/  IMAD R11, R3, 0x8, R12 ;  /* 0x00000008030b7824 */ /* 0x000fc800078e020c */
[----:B------:R-:W0:Y:S08]  /*f950*/  SYNCS.PHASECHK.TRANS64.TRYWAIT P0, [R11+URZ+0x90], R4 ;  /* 0x000090040b0075a7 */ /* 0x000e30000800017f */
[----:B------:R-:W1:Y:S01]  /*f960*/  @!P1 LDC R5, c[0x0][0x500] ;  /* 0x00014000ff059b82 */ /* 0x000e620000000800 */
[----:B0-----:R-:W-:Y:S05]  /*f970*/  @!P0 BRA `(.L_x_308) ;  /* 0x0000001400a08947 */ /* 0x001fea0003800000 */
.L_x_341:
[----:B------:R-:W-:Y:S01]  /*f980*/  UPRMT UR8, UR29, 0x9910, URZ ;  /* 0x000099101d087896 */ /* 0x000fe2000800003f */
[----:B-1----:R1:W-:Y:S03]  /*f990*/  @!P1 SYNCS.ARRIVE.TRANS64 RZ, [R11+URZ], R5 ;  /* 0x000000050bff99a7 */ /* 0x0023e6000800003f */
[----:B------:R-:W-:-:S06]  /*f9a0*/  UISETP.NE.AND UP0, UPT, UR8, 0x2, UPT ;  /* 0x000000020800788c */ /* 0x000fcc000bf05270 */
[----:B------:R-:W-:-:S13]  /*f9b0*/  PLOP3.LUT P0, PT, PT, PT, UP0, 0x80, 0x0 ;  /* 0x000000000000781c */ /* 0x000fda0003f0f008 */
[----:B-1----:R-:W-:Y:S05]  /*f9c0*/  @P0 BRA `(.L_x_309) ;  /* 0x0000000000040947 */ /* 0x002fea0003800000 */
[----:B------:R-:W-:Y:S01]  /*f9d0*/  BPT.TRAP 0x1 ;  /* 0x000000040000795c */ /* 0x000fe20000300000 */
.L_x_309:
[C---:B0-----:R-:W-:Y:S01]  /*f9e0*/  LEA R4, R3.reuse, UR30, 0x1 ;  /* 0x0000001e03047c11 */ /* 0x041fe2000f8e08ff */
[----:B------:R-:W-:Y:S01]  /*f9f0*/  VIADD R14, R14, 0xffffffff ;  /* 0xffffffff0e0e7836 */ /* 0x000fe20000000000 */
[----:B------:R-:W-:Y:S01]  /*fa00*/  R2UR UR11, R3 ;  /* 0x00000000030b72ca */ /* 0x000fe200000e0000 */
[----:B------:R-:W-:Y:S01]  /*fa10*/  UIADD3 UR14, UP0, UR32, 0xf0, URZ ;  /* 0x000000f0200e7890 */ /* 0x000fe2000ff1e03f */
[----:B------:R-:W-:Y:S01]  /*fa20*/  R2UR UR26, R12 ;  /* 0x000000000c1a72ca */ /* 0x000fe200000e0000 */
[----:B------:R-:W-:Y:S01]  /*fa30*/  IMAD.U32 R4, R4, 0x1000, R12 ;  /* 0x0000100004047824 */ /* 0x000fe200078e000c */
[----:B------:R-:W-:Y:S01]  /*fa40*/  R2UR UR27, R10 ;  /* 0x000000000a1b72ca */ /* 0x000fe200000e0000 */
[----:B------:R-:W-:Y:S01]  /*fa50*/  UIADD3 UR34, UP1, UR32, 0x1f0, URZ ;  /* 0x000001f020227890 */ /* 0x000fe2000ff3e03f */
[----:B------:R-:W-:Y:S01]  /*fa60*/  R2UR UR9, R11 ;  /* 0x000000000b0972ca */ /* 0x000fe200000e0000 */
[----:B------:R-:W-:Y:S01]  /*fa70*/  UIADD3.X UR15, URZ, UR33, URZ, UP0, !UPT ;  /* 0x000000213f0f7290 */ /* 0x000fe200087fe43f */
[----:B------:R-:W-:Y:S01]  /*fa80*/  R2UR UR8, R4 ;  /* 0x00000000040872ca */ /* 0x000fe200000e0000 */
[----:B------:R-:W-:Y:S01]  /*fa90*/  UPRMT UR23, URZ, 0x5410, UR22 ;  /* 0x000054103f177896 */ /* 0x000fe20008000016 */
[----:B------:R-:W-:Y:S01]  /*faa0*/  R2UR UR10, R13 ;  /* 0x000000000d0a72ca */ /* 0x000fe200000e0000 */
[----:B------:R-:W-:Y:S01]  /*fab0*/  VIADD R3, R3, 0x1 ;  /* 0x0000000103037836 */ /* 0x000fe20000000000 */
[----:B------:R-:W-:Y:S01]  /*fac0*/  R2UR UR12, R6 ;  /* 0x00000000060c72ca */ /* 0x000fe200000e0000 */
[----:B------:R-:W-:Y:S01]  /*fad0*/  ULEA UR11, UR11, UR7, 0xc ;  /* 0x000000070b0b7291 */ /* 0x000fe2000f8e603f */
[----:B------:R-:W-:Y:S01]  /*fae0*/  R2UR UR28, R7 ;  /* 0x00000000071c72ca */ /* 0x000fe200000e0000 */
[----:B------:R-:W-:Y:S01]  /*faf0*/  UPRMT UR36, URZ, 0x5410, UR20 ;  /* 0x000054103f247896 */ /* 0x000fe20008000014 */
[----:B------:R-:W-:Y:S01]  /*fb00*/  ISETP.GT.AND P1, PT, R14, 0x1, PT ;  /* 0x000000010e00780c */ /* 0x000fe20003f24270 */
[----:B------:R-:W-:Y:S01]  /*fb10*/  UIADD3 UR26, UR26, 0x24200, UR11 ;  /* 0x000242001a1a7890 */ /* 0x000fe2000fffe00b */
[----:B------:R-:W-:Y:S01]  /*fb20*/  ISETP.NE.AND P0, PT, R3, 0x12, PT ;  /* 0x000000120300780c */ /* 0x000fe20003f05270 */
[----:B------:R-:W-:Y:S01]  /*fb30*/  UIADD3.X UR35, URZ, UR33, URZ, UP1, !UPT ;  /* 0x000000213f237290 */ /* 0x000fe20008ffe43f */
[----:B------:R-:W-:Y:S01]  /*fb40*/  VIADD R13, R13, 0x20 ;  /* 0x000000200d0d7836 */ /* 0x000fe20000000000 */
[----:B------:R-:W-:Y:S01]  /*fb50*/  UIADD3 UR8, UR8, 0x200, URZ ;  /* 0x0000020008087890 */ /* 0x000fe2000fffe03f */
[----:B------:R-:W-:Y:S01]  /*fb60*/  SEL R5, RZ, 0x1, P0 ;  /* 0x00000001ff057807 */ /* 0x000fe20000000000 */
[----:B------:R-:W-:Y:S01]  /*fb70*/  UMOV UR16, 0x0 ;  /* 0x0000000000107882 */ /* 0x000fe20000000000 */
[----:B------:R-:W-:Y:S01]  /*fb80*/  UMOV UR17, 0x10000000 ;  /* 0x1000000000117882 */ /* 0x000fe20000000000 */
[----:B------:R-:W-:Y:S01]  /*fb90*/  UMOV UR11, UR27 ;  /* 0x0000001b000b7c82 */ /* 0x000fe20008000000 */
[----:B------:R-:W-:-:S02]  /*fba0*/  LOP3.LUT R2, R2, R5, RZ, 0x3c, !PT ;  /* 0x0000000502027212 */ /* 0x000fc400078e3cff */
[----:B------:R-:W-:Y:S02]  /*fbb0*/  SEL R3, R3, RZ, P0 ;  /* 0x000000ff03037207 */ /* 0x000fe40000000000 */
[----:B------:R0:W-:Y:S02]  /*fbc0*/  UTMALDG.3D.MULTICAST [UR8], [UR14], UR23, desc[UR16] ;  /* 0x000010080e0073b4 */ /* 0x0001e40008011817 */
[----:B0-----:R-:W-:Y:S01]  /*fbd0*/  UMOV UR8, UR26 ;  /* 0x0000001a00087c82 */ /* 0x001fe20008000000 */
[----:B------:R-:W-:Y:S02]  /*fbe0*/  UMOV UR11, UR28 ;  /* 0x0000001c000b7c82 */ /* 0x000fe40008000000 */
[----:B------:R0:W-:Y:S02]  /*fbf0*/  UTMALDG.3D.MULTICAST [UR8], [UR34], UR36, desc[UR16] ;  /* 0x00001008220073b4 */ /* 0x0001e40008011824 */
[----:B0-----:R-:W-:Y:S05]  /*fc00*/  @P1 BRA `(.L_x_310) ;  /* 0xfffffffc00341947 */ /* 0x001fea000383ffff */
.L_x_307:
[----:B------:R-:W-:Y:S05]  /*fc10*/  BSYNC B1 ;  /* 0x0000000000017941 */ /* 0x000fea0003800000 */
.L_x_306:
[----:B------:R-:W2:Y:S01]  /*fc20*/  LDL.LU R15, [R1+0x80] ;  /* 0x00008000010f7983 */ /* 0x000ea20000300800 */
[----:B------:R-:W-:Y:S01]  /*fc30*/  LOP3.LUT P1, RZ, R9, 0xff, RZ, 0xc0, !PT ;  /* 0x000000ff09ff7812 */ /* 0x000fe2000782c0ff */
[----:B------:R-:W-:Y:S01]  /*fc40*/  VIADD R8, R8, UR19 ;  /* 0x0000001308087c36 */ /* 0x000fe20008000000 */
[----:B------:R-:W-:Y:S01]  /*fc50*/  ULDC.64 UR8, c[0x0][0x650] ;  /* 0x0001940000087ab9 */ /* 0x000fe20000000a00 */
[----:B------:R-:W3:Y:S01]  /*fc60*/  LDL.LU R12, [R1+0x84] ;  /* 0x00008400010c7983 */ /* 0x000ee20000300800 */
[----:B------:R-:W-:Y:S01]  /*fc70*/  IMAD.U32 R5, RZ, RZ, UR19 ;  /* 0x00000013ff057e24 */ /* 0x000fe2000f8e00ff */
[----:B------:R-:W-:Y:S01]  /*fc80*/  UISETP.GE.U32.AND UP0, UPT, UR19, 0x12, UPT ;  /* 0x000000121300788c */ /* 0x000fe2000bf06070 */
[----:B------:R-:W-:Y:S01]  /*fc90*/  ISETP.GT.U32.AND P0, PT, R8, 0x11, PT ;  /* 0x000000110800780c */ /* 0x000fe20003f04070 */
[----:B------:R-:W-:Y:S01]  /*fca0*/  BSSY B1, `(.L_x_311) ;  /* 0x000006d000017945 */ /* 0x000fe20003800000 */
[----:B------:R-:W-:Y:S01]  /*fcb0*/  IMAD.MOV.U32 R7, RZ, RZ, -0x1 ;  /* 0xffffffffff077424 */ /* 0x000fe200078e00ff */
[----:B------:R-:W-:Y:S01]  /*fcc0*/  PRMT R9, RZ, 0x7610, R9 ;  /* 0x00007610ff097816 */ /* 0x000fe20000000009 */
[----:B------:R-:W-:Y:S01]  /*fcd0*/  IMAD.MOV.U32 R6, RZ, RZ, -0x1 ;  /* 0xffffffffff067424 */ /* 0x000fe200078e00ff */
[----:B------:R-:W-:-:S02]  /*fce0*/  ISETP.LT.U32.AND P0, PT, R5, 0x12, P0 ;  /* 0x000000120500780c */ /* 0x000fc40000701070 */
[----:B------:R-:W0:Y:S01]  /*fcf0*/  @P1 S2R R3, SR_CgaCtaId ;  /* 0x0000000000031919 */ /* 0x000e220000008800 */
[----:B------:R-:W-:Y:S02]  /*fd00*/  @P1 MOV R2, 0x400 ;  /* 0x0000040000021802 */ /* 0x000fe40000000f00 */
[----:B------:R-:W-:Y:S02]  /*fd10*/  PLOP3.LUT P2, PT, PT, PT, UP0, 0x80, 0x0 ;  /* 0x000000000000781c */ /* 0x000fe40003f4f008 */
[----:B0-----:R-:W-:Y:S01]  /*fd20*/  @P1 LEA R4, R3, R2, 0x18 ;  /* 0x0000000203041211 */ /* 0x001fe200078ec0ff */
[----:B------:R-:W-:-:S03]  /*fd30*/  IMAD.WIDE.U32 R2, R8, 0x38e38e39, RZ ;  /* 0x38e38e3908027825 */ /* 0x000fc600078e00ff */
[----:B------:R0:W-:Y:S02]  /*fd40*/  @P1 SYNCS.ARRIVE.TRANS64.A1T0 RZ, [R4+URZ+0x138], RZ ;  /* 0x000138ff04ff19a7 */ /* 0x0001e4000810003f */
[----:B------:R-:W-:Y:S02]  /*fd50*/  SHF.R.U32.HI R5, RZ, 0x2, R3 ;  /* 0x00000002ff057819 */ /* 0x000fe40000011603 */
[----:B------:R-:W-:Y:S02]  /*fd60*/  SEL R3, RZ, 0x1, !P0 ;  /* 0x00000001ff037807 */ /* 0x000fe40004000000 */
[----:B------:R-:W-:Y:S01]  /*fd70*/  PRMT R2, RZ, 0x7610, R2 ;  /* 0x00007610ff027816 */ /* 0x000fe20000000002 */
[----:B------:R-:W-:Y:S01]  /*fd80*/  IMAD R8, R5, -0x12, R8 ;  /* 0xffffffee05087824 */ /* 0x000fe200078e0208 */
[----:B------:R-:W-:-:S04]  /*fd90*/  LOP3.LUT R0, R0, R3, RZ, 0x3c, !PT ;  /* 0x0000000300007212 */ /* 0x000fc800078e3cff */
[----:B------:R-:W-:Y:S01]  /*fda0*/  @P2 LOP3.LUT R0, R0, 0x1, R5, 0x78, !PT ;  /* 0x0000000100002812 */ /* 0x000fe200078e7805 */
[----:B------:R-:W-:Y:S01]  /*fdb0*/  IMAD.MOV.U32 R5, RZ, RZ, -0x1 ;  /* 0xffffffffff057424 */ /* 0x000fe200078e00ff */
[----:B---3--:R-:W-:-:S04]  /*fdc0*/  IADD3 R12, P1, R12, UR24, RZ ;  /* 0x000000180c0c7c10 */ /* 0x008fc8000ff3e0ff */
[----:B--2---:R-:W-:Y:S01]  /*fdd0*/  IADD3.X R15, R15, UR21, RZ, P1, !PT ;  /* 0x000000150f0f7c10 */ /* 0x004fe20008ffe4ff */
[----:B------:R0:W-:Y:S01]  /*fde0*/  STL [R1+0x84], R12 ;  /* 0x0000840c01007387 */ /* 0x0001e20000100800 */
[----:B------:R-:W-:-:S03]  /*fdf0*/  ISETP.GE.U32.AND P0, PT, R12, UR8, PT ;  /* 0x000000080c007c0c */ /* 0x000fc6000bf06070 */
[----:B------:R0:W-:Y:S01]  /*fe00*/  STL [R1+0x80], R15 ;  /* 0x0000800f01007387 */ /* 0x0001e20000100800 */
[----:B------:R-:W-:-:S13]  /*fe10*/  ISETP.GE.U32.AND.EX P0, PT, R15, UR9, PT, P0 ;  /* 0x000000090f007c0c */ /* 0x000fda000bf06100 */
[----:B0-----:R-:W-:Y:S05]  /*fe20*/  @P0 BRA `(.L_x_312) ;  /* 0x0000000400500947 */ /* 0x001fea0003800000 */
[----:B------:R-:W-:Y:S01]  /*fe30*/  ULDC.64 UR8, c[0x0][0x628] ;  /* 0x00018a0000087ab9 */ /* 0x000fe20000000a00 */
[----:B------:R-:W0:Y:S01]  /*fe40*/  S2R R11, SR_CTAID.X ;  /* 0x00000000000b7919 */ /* 0x000e220000002500 */
[----:B------:R-:W-:Y:S01]  /*fe50*/  ISETP.NE.U32.AND P0, PT, RZ, UR8, PT ;  /* 0x00000008ff007c0c */ /* 0x000fe2000bf05070 */
[----:B------:R-:W-:Y:S01]  /*fe60*/  ULDC UR11, c[0x0][0x630] ;  /* 0x00018c00000b7ab9 */ /* 0x000fe20000000800 */
[----:B------:R-:W-:Y:S01]  /*fe70*/  IMAD.MOV.U32 R2, RZ, RZ, R12 ;  /* 0x000000ffff027224 */ /* 0x000fe200078e000c */
[----:B------:R-:W1:Y:S01]  /*fe80*/  S2R R10, SR_CTAID.Y ;  /* 0x00000000000a7919 */ /* 0x000e620000002600 */
[----:B------:R-:W-:Y:S01]  /*fe90*/  ISETP.NE.AND.EX P0, PT, RZ, UR9, PT, P0 ;  /* 0x00000009ff007c0c */ /* 0x000fe2000bf05300 */
[----:B------:R-:W-:-:S12]  /*fea0*/  IMAD.MOV.U32 R3, RZ, RZ, R15 ;  /* 0x000000ffff037224 */ /* 0x000fd800078e000f */
[----:B------:R-:W-:Y:S05]  /*feb0*/  @!P0 BRA `(.L_x_313) ;  /* 0x0000000000288947 */ /* 0x000fea0003800000 */
[----:B------:R-:W-:Y:S02]  /*fec0*/  ULDC UR10, c[0x0][0x634] ;  /* 0x00018d00000a7ab9 */ /* 0x000fe40000000800 */
[----:B------:R-:W-:-:S05]  /*fed0*/  IADD3 R7, P0, R12, UR10, RZ ;  /* 0x0000000a0c077c10 */ /* 0x000fca000ff1e0ff */
[----:B------:R-:W-:-:S04]  /*fee0*/  IMAD.X R13, RZ, RZ, R15, P0 ;  /* 0x000000ffff0d7224 */ /* 0x000fc800000e060f */
[----:B------:R-:W-:-:S04]  /*fef0*/  IMAD.WIDE.U32 R4, R13, UR8, RZ ;  /* 0x000000080d047c25 */ /* 0x000fc8000f8e00ff */
[----:B------:R-:W-:-:S04]  /*ff00*/  IMAD.WIDE.U32 R4, P0, R7, UR9, R4 ;  /* 0x0000000907047c25 */ /* 0x000fc8000f800004 */
[----:B------:R-:W-:-:S04]  /*ff10*/  IMAD.WIDE.U32 R6, R7, UR8, RZ ;  /* 0x0000000807067c25 */ /* 0x000fc8000f8e00ff */
[----:B------:R-:W-:Y:S01]  /*ff20*/  IMAD.X R3, RZ, RZ, RZ, P0 ;  /* 0x000000ffff037224 */ /* 0x000fe200000e06ff */
[----:B------:R-:W-:Y:S01]  /*ff30*/  IADD3 RZ, P0, R7, R4, RZ ;  /* 0x0000000407ff7210 */ /* 0x000fe20007f1e0ff */
[----:B------:R-:W-:-:S04]  /*ff40*/  IMAD.MOV.U32 R2, RZ, RZ, R5 ;  /* 0x000000ffff027224 */ /* 0x000fc800078e0005 */
[----:B------:R-:W-:-:S08]  /*ff50*/  IMAD.WIDE.U32.X R2, R13, UR9, R2, P0 ;  /* 0x000000090d027c25 */ /* 0x000fd000080e0402 */
.L_x_313:
[--C-:B------:R-:W-:Y:S01]  /*ff60*/  SHF.R.U64 R6, R2, UR11, R3.reuse ;  /* 0x0000000b02067c19 */ /* 0x100fe20008001203 */
[----:B------:R-:W-:Y:S01]  /*ff70*/  ULDC.64 UR8, c[0x0][0x620] ;  /* 0x0001880000087ab9 */ /* 0x000fe20000000a00 */
[----:B------:R-:W-:Y:S01]  /*ff80*/  SHF.R.U32.HI R2, RZ, UR11, R3 ;  /* 0x0000000bff027c19 */ /* 0x000fe20008011603 */
[----:B------:R-:W-:Y:S01]  /*ff90*/  IMAD.MOV.U32 R3, RZ, RZ, R15 ;  /* 0x000000ffff037224 */ /* 0x000fe200078e000f */
[----:B------:R-:W-:Y:S01]  /*ffa0*/  IADD3 R5, P0, RZ, -R6, RZ ;  /* 0x80000006ff057210 */ /* 0x000fe20007f1e0ff */
[----:B------:R-:W2:Y:S01]  /*ffb0*/  LDC R16, c[0x0][0x144] ;  /* 0x00005100ff107b82 */ /* 0x000ea20000000800 */
[----:B0-----:R-:W-:Y:S01]  /*ffc0*/  I2FP.F32.U32 R7, R11 ;  /* 0x0000000b00077245 */ /* 0x001fe20000201000 */
[----:B------:R-:W-:Y:S01]  /*ffd0*/  ULDC.64 UR14, c[0x0][0x640] ;  /* 0x00019000000e7ab9 */ /* 0x000fe20000000a00 */
[----:B------:R-:W-:Y:S01]  /*ffe0*/  ULDC UR10, c[0x0][0x608] ;  /* 0x00018200000a7ab9 */ /* 0x000fe20000000800 */
[----:B------:R-:W-:Y:S01]  /*fff0*/  IMAD.X R2, RZ, RZ, ~R2, P0 ;  /* 0x000000ffff027224 */ /* 0x000fe200000e0e02 */
[----:B------:R-:W-:-:S03]  /*10000*/  ISETP.NE.U32.AND P0, PT, RZ, UR14, PT ;  /* 0x0000000eff007c0c */ /* 0x000fc6000bf05070 */
[----:B------:R-:W-:Y:S01]  /*10010*/  IMAD R4, R2, UR8, RZ ;  /* 0x0000000802047c24 */ /* 0x000fe2000f8e02ff */
[----:B------:R-:W0:Y:S01]  /*10020*/  LDC R13, c[0x0][0x148] ;  /* 0x00005200ff0d7b82 */ /* 0x000e220000000800 */
[----:B------:R-:W-:Y:S01]  /*10030*/  IMAD.MOV.U32 R2, RZ, RZ, R12 ;  /* 0x000000ffff027224 */ /* 0x000fe200078e000c */
[----:B------:R-:W-:-:S03]  /*10040*/  ISETP.NE.AND.EX P0, PT, RZ, UR15, PT, P0 ;  /* 0x0000000fff007c0c */ /* 0x000fc6000bf05300 */
[----:B------:R-:W-:Y:S01]  /*10050*/  IMAD.WIDE.U32 R2, R5, UR8, R2 ;  /* 0x0000000805027c25 */ /* 0x000fe2000f8e0002 */
[----:B------:R-:W-:-:S03]  /*10060*/  ULDC UR8, c[0x0][0x150] ;  /* 0x0000540000087ab9 */ /* 0x000fc60000000800 */
[----:B------:R-:W-:Y:S02]  /*10070*/  IMAD R5, R5, UR9, R4 ;  /* 0x0000000905057c24 */ /* 0x000fe4000f8e0204 */
[----:B------:R-:W-:Y:S01]  /*10080*/  FMUL R4, R7, UR8 ;  /* 0x0000000807047c20 */ /* 0x000fe20008400000 */
[----:B------:R-:W-:Y:S01]  /*10090*/  ULDC UR8, c[0x0][0x618] ;  /* 0x0001860000087ab9 */ /* 0x000fe20000000800 */
[----:B------:R-:W-:Y:S01]  /*100a0*/  ULDC UR9, c[0x0][0x154] ;  /* 0x0000550000097ab9 */ /* 0x000fe20000000800 */
[----:B------:R-:W-:-:S03]  /*100b0*/  IMAD.IADD R3, R3, 0x1, R5 ;  /* 0x0000000103037824 */ /* 0x000fc600078e0205 */
[----:B------:R-:W3:Y:S02]  /*100c0*/  F2I.U32.TRUNC.NTZ R4, R4 ;  /* 0x0000000400047305 */ /* 0x000ee4000020f000 */
[----:B------:R-:W-:Y:S02]  /*100d0*/  SHF.R.U64 R7, R2, UR8, R3 ;  /* 0x0000000802077c19 */ /* 0x000fe40008001203 */
[----:B-1----:R-:W-:-:S05]  /*100e0*/  I2FP.F32.U32 R2, R10 ;  /* 0x0000000a00027245 */ /* 0x002fca0000201000 */
[----:B------:R-:W-:Y:S01]  /*100f0*/  FMUL R5, R2, UR9 ;  /* 0x0000000902057c20 */ /* 0x000fe20008400000 */
[----:B------:R-:W-:Y:S01]  /*10100*/  SHF.R.U32.HI R2, RZ, UR8, R3 ;  /* 0x00000008ff027c19 */ /* 0x000fe20008011603 */
[----:B------:R-:W-:Y:S02]  /*10110*/  ULDC UR8, c[0x0][0x658] ;  /* 0x0001960000087ab9 */ /* 0x000fe40000000800 */
[----:B------:R1:W4:Y:S01]  /*10120*/  F2I.U32.TRUNC.NTZ R15, R5 ;  /* 0x00000005000f7305 */ /* 0x000322000020f000 */
[--C-:B------:R-:W-:Y:S02]  /*10130*/  SHF.R.U64 R14, R7, UR10, R2.reuse ;  /* 0x0000000a070e7c19 */ /* 0x100fe40008001202 */
[----:B------:R-:W-:Y:S01]  /*10140*/  SHF.R.U32.HI R3, RZ, UR10, R2 ;  /* 0x0000000aff037c19 */ /* 0x000fe20008011602 */
[----:B---3--:R-:W-:-:S03]  /*10150*/  IMAD.MOV R2, RZ, RZ, -R4 ;  /* 0x000000ffff027224 */ /* 0x008fc600078e0a04 */
[----:B------:R-:W-:Y:S01]  /*10160*/  SHF.R.U64 R12, R14, UR8, R3 ;  /* 0x000000080e0c7c19 */ /* 0x000fe20008001203 */
[----:B--2---:R-:W-:Y:S01]  /*10170*/  IMAD R17, R16, R2, R11 ;  /* 0x0000000210117224 */ /* 0x004fe200078e020b */
[----:B------:R-:W-:-:S03]  /*10180*/  SHF.R.U32.HI R4, RZ, UR8, R3 ;  /* 0x00000008ff047c19 */ /* 0x000fc60008011603 */
[----:B------:R-:W-:Y:S02]  /*10190*/  IMAD.MOV.U32 R2, RZ, RZ, R12 ;  /* 0x000000ffff027224 */ /* 0x000fe400078e000c */
[----:B------:R-:W-:Y:S01]  /*101a0*/  IMAD.MOV.U32 R3, RZ, RZ, R4 ;  /* 0x000000ffff037224 */ /* 0x000fe200078e0004 */
[----:B-1--4-:R-:W-:Y:S06]  /*101b0*/  @!P0 BRA `(.L_x_314) ;  /* 0x0000000000288947 */ /* 0x012fec0003800000 */
[----:B------:R-:W-:Y:S02]  /*101c0*/  ULDC UR8, c[0x0][0x64c] ;  /* 0x0001930000087ab9 */ /* 0x000fe40000000800 */
[----:B------:R-:W-:-:S05]  /*101d0*/  IADD3 R3, P0, R12, UR8, RZ ;  /* 0x000000080c037c10 */ /* 0x000fca000ff1e0ff */
[----:B------:R-:W-:-:S04]  /*101e0*/  IMAD.X R11, RZ, RZ, R4, P0 ;  /* 0x000000ffff0b7224 */ /* 0x000fc800000e0604 */
[----:B------:R-:W-:-:S04]  /*101f0*/  IMAD.WIDE.U32 R4, R11, UR14, RZ ;  /* 0x0000000e0b047c25 */ /* 0x000fc8000f8e00ff */
[----:B------:R-:W-:-:S04]  /*10200*/  IMAD.WIDE.U32 R4, P0, R3, UR15, R4 ;  /* 0x0000000f03047c25 */ /* 0x000fc8000f800004 */
[----:B------:R-:W-:-:S04]  /*10210*/  IMAD.WIDE.U32 R2, R3, UR14, RZ ;  /* 0x0000000e03027c25 */ /* 0x000fc8000f8e00ff */
[----:B------:R-:W-:Y:S01]  /*10220*/  IMAD.MOV.U32 R2, RZ, RZ, R5 ;  /* 0x000000ffff027224 */ /* 0x000fe200078e0005 */
[----:B------:R-:W-:Y:S01]  /*10230*/  IADD3 RZ, P1, R3, R4, RZ ;  /* 0x0000000403ff7210 */ /* 0x000fe20007f3e0ff */
[----:B------:R-:W-:-:S04]  /*10240*/  IMAD.X R3, RZ, RZ, RZ, P0 ;  /* 0x000000ffff037224 */ /* 0x000fc800000e06ff */
[----:B------:R-:W-:-:S08]  /*10250*/  IMAD.WIDE.U32.X R2, R11, UR15, R2, P1 ;  /* 0x0000000f0b027c25 */ /* 0x000fd000088e0402 */
.L_x_314:
[----:B------:R-:W-:Y:S01]  /*10260*/  ULDC UR8, c[0x0][0x648] ;  /* 0x0001920000087ab9 */ /* 0x000fe20000000800 */
[----:B------:R-:W-:Y:S01]  /*10270*/  IMAD.MOV R15, RZ, RZ, -R15 ;  /* 0x000000ffff0f7224 */ /* 0x000fe200078e0a0f */
[----:B------:R-:W-:Y:S01]  /*10280*/  SHF.R.U64 R3, R2, UR8, R3 ;  /* 0x0000000802037c19 */ /* 0x000fe20008001203 */
[----:B------:R-:W-:Y:S01]  /*10290*/  ULDC UR8, c[0x0][0x638] ;  /* 0x00018e0000087ab9 */ /* 0x000fe20000000800 */
[----:B------:R-:W-:Y:S01]  /*102a0*/  LOP3.LUT R2, R14, UR18, RZ, 0xc0, !PT ;  /* 0x000000120e027c12 */ /* 0x000fe2000f8ec0ff */
[----:B0-----:R-:W-:Y:S01]  /*102b0*/  @P4 IMAD R17, R13, R15, R10 ;  /* 0x0000000f0d114224 */ /* 0x001fe200078e020a */
[----:B------:R-:W-:Y:S01]  /*102c0*/  LOP3.LUT R7, R7, UR4, RZ, 0xc0, !PT ;  /* 0x0000000407077c12 */ /* 0x000fe2000f8ec0ff */
[----:B------:R-:W-:Y:S01]  /*102d0*/  IMAD.MOV R5, RZ, RZ, -R3 ;  /* 0x000000ffff057224 */ /* 0x000fe200078e0a03 */
[----:B------:R-:W-:Y:S01]  /*102e0*/  ULDC UR9, c[0x0][0x610] ;  /* 0x0001840000097ab9 */ /* 0x000fe20000000800 */
[----:B------:R-:W-:Y:S02]  /*102f0*/  IMAD R2, R3, UR5, R2 ;  /* 0x0000000503027c24 */ /* 0x000fe4000f8e0202 */
[----:B------:R-:W-:Y:S01]  /*10300*/  IMAD R12, R5, UR8, R12 ;  /* 0x00000008050c7c24 */ /* 0x000fe2000f8e020c */
[----:B------:R-:W-:Y:S01]  /*10310*/  ULDC UR8, c[0x0][0x600] ;  /* 0x0001800000087ab9 */ /* 0x000fe20000000800 */
[----:B------:R-:W-:-:S02]  /*10320*/  IMAD R5, R2, UR9, R17 ;  /* 0x0000000902057c24 */ /* 0x000fc4000f8e0211 */
[----:B------:R-:W-:Y:S02]  /*10330*/  IMAD R12, R12, UR8, R7 ;  /* 0x000000080c0c7c24 */ /* 0x000fe4000f8e0207 */
[----:B------:R-:W-:-:S03]  /*10340*/  IMAD.MOV.U32 R2, RZ, RZ, 0x1 ;  /* 0x00000001ff027424 */ /* 0x000fc600078e00ff */
[----:B------:R-:W-:Y:S02]  /*10350*/  SEL R7, R12, R5, !P4 ;  /* 0x000000050c077207 */ /* 0x000fe40006000000 */
[----:B------:R-:W-:-:S07]  /*10360*/  SEL R5, R5, R12, !P4 ;  /* 0x0000000c05057207 */ /* 0x000fce0006000000 */
.L_x_312:
[----:B------:R-:W-:Y:S05]  /*10370*/  BSYNC B1 ;  /* 0x0000000000017941 */ /* 0x000fea0003800000 */
.L_x_311:
[----:B------:R-:W-:-:S13]  /*10380*/  LOP3.LUT P0, RZ, R2, 0xff, RZ, 0xc0, !PT ;  /* 0x000000ff02ff7812 */ /* 0x000fda000780c0ff */
[----:B------:R-:W-:Y:S05]  /*10390*/  @P0 BRA `(.L_x_315) ;  /* 0xfffffff400180947 */ /* 0x000fea000383ffff */
[----:B------:R-:W-:Y:S05]  /*103a0*/  BSYNC B0 ;  /* 0x0000000000007941 */ /* 0x000fea0003800000 */
.L_x_304:
[----:B------:R-:W-:-:S03]  /*103b0*/  UMOV UR8, 0xffffffff ;  /* 0xffffffff00087882 */ /* 0x000fc60000000000 */
[----:B------:R-:W-:Y:S05]  /*103c0*/  BRA.DIV UR8, `(.L_x_316) ;  /* 0x0000000e08207947 */ /* 0x000fea000b800000 */
[----:B------:R-:W-:-:S13]  /*103d0*/  ELECT P0, URZ, PT ;  /* 0x00000000003f782f */ /* 0x000fda0003800000 */
.L_x_344:
[----:B------:R-:W-:Y:S04]  /*103e0*/  BSSY B0, `(.L_x_317) ;  /* 0x00000aa000007945 */ /* 0x000fe80003800000 */
[----:B------:R-:W-:Y:S05]  /*103f0*/  @!P0 BRA `(.L_x_318) ;  /* 0x0000000800a08947 */ /* 0x000fea0003800000 */
[----:B------:R-:W-:-:S04]  /*10400*/  ULOP3.LUT UR8, UR13, 0x2, URZ, 0xfc, !UPT ;  /* 0x000000020d087892 */ /* 0x000fc8000f8efc3f */
[----:B------:R-:W-:-:S06]  /*10410*/  UISETP.NE.AND UP0, UPT, UR8, 0x3, UPT ;  /* 0x000000030800788c */ /* 0x000fcc000bf05270 */
[----:B------:R-:W-:-:S13]  /*10420*/  PLOP3.LUT P0, PT, PT, PT, UP0, 0x80, 0x0 ;  /* 0x000000000000781c */ /* 0x000fda0003f0f008 */
[----:B------:R-:W-:Y:S05]  /*10430*/  @!P0 BRA `(.L_x_319) ;  /* 0x0000000000048947 */ /* 0x000fea0003800000 */
[----:B------:R-:W-:Y:S01]  /*10440*/  BPT.TRAP 0x1 ;  /* 0x000000040000795c */ /* 0x000fe20000300000 */
.L_x_319:
[----:B------:R-:W0:Y:S01]  /*10450*/  S2R R3, SR_CgaCtaId ;  /* 0x0000000000037919 */ /* 0x000e220000008800 */
[----:B------:R-:W-:-:S04]  /*10460*/  MOV R2, 0x400 ;  /* 0x0000040000027802 */ /* 0x000fc80000000f00 */
[----:B0-----:R-:W-:Y:S02]  /*10470*/  LEA R3, R3, R2, 0x18 ;  /* 0x0000000203037211 */ /* 0x001fe400078ec0ff */
[----:B------:R-:W-:-:S03]  /*10480*/  SHF.L.U32 R2, R0, 0x1f, RZ ;  /* 0x0000001f00027819 */ /* 0x000fc600000006ff */
[----:B------:R-:W-:-:S04]  /*10490*/  VIADD R3, R3, 0x90 ;  /* 0x0000009003037836 */ /* 0x000fc80000000000 */
[C---:B------:R-:W-:Y:S02]  /*104a0*/  IMAD R7, R8.reuse, 0x8, R3 ;  /* 0x0000000808077824 */ /* 0x040fe400078e0203 */
[----:B------:R-:W-:Y:S02]  /*104b0*/  VIADD R8, R8, 0x1 ;  /* 0x0000000108087836 */ /* 0x000fe40000000000 */
[----:B------:R-:W0:Y:S03]  /*104c0*/  SYNCS.PHASECHK.TRANS64.TRYWAIT P0, [R7+URZ], R2 ;  /* 0x00000002070075a7 */ /* 0x000e26000800017f */
[----:B------:R-:W-:-:S04]  /*104d0*/  ISETP.NE.AND P1, PT, R8, 0x12, PT ;  /* 0x000000120800780c */ /* 0x000fc80003f25270 */
[----:B------:R-:W-:Y:S02]  /*104e0*/  SEL R5, RZ, 0x1, P1 ;  /* 0x00000001ff057807 */ /* 0x000fe40000800000 */
[----:B------:R-:W-:Y:S02]  /*104f0*/  SEL R8, R8, RZ, P1 ;  /* 0x000000ff08087207 */ /* 0x000fe40000800000 */
[----:B------:R-:W-:-:S03]  /*10500*/  LOP3.LUT R5, R0, R5, RZ, 0x3c, !PT ;  /* 0x0000000500057212 */ /* 0x000fc600078e3cff */
[----:B------:R-:W-:Y:S01]  /*10510*/  IMAD R9, R8, 0x8, R3 ;  /* 0x0000000808097824 */ /* 0x000fe200078e0203 */
[----:B------:R-:W-:Y:S01]  /*10520*/  SHF.L.U32 R4, R5, 0x1f, RZ ;  /* 0x0000001f05047819 */ /* 0x000fe200000006ff */
[----:B0-----:R-:W-:Y:S06]  /*10530*/  @!P0 BRA `(.L_x_320) ;  /* 0x0000000800e48947 */ /* 0x001fec0003800000 */
.L_x_345:
[----:B------:R-:W1:Y:S01]  /*10540*/  SYNCS.PHASECHK.TRANS64.TRYWAIT P0, [R9+URZ], R4 ;  /* 0x00000004090075a7 */ /* 0x000e62000800017f */
[----:B------:R-:W-:-:S05]  /*10550*/  VIADD R0, R8, 0x1 ;  /* 0x0000000108007836 */ /* 0x000fca0000000000 */
[----:B------:R-:W-:-:S04]  /*10560*/  ISETP.NE.AND P1, PT, R0, 0x12, PT ;  /* 0x000000120000780c */ /* 0x000fc80003f25270 */
[----:B0-----:R-:W-:Y:S02]  /*10570*/  SEL R2, RZ, 0x1, P1 ;  /* 0x00000001ff027807 */ /* 0x001fe40000800000 */
[----:B------:R-:W-:Y:S02]  /*10580*/  SEL R0, R0, RZ, P1 ;  /* 0x000000ff00007207 */ /* 0x000fe40000800000 */
[----:B------:R-:W-:-:S03]  /*10590*/  LOP3.LUT R7, R5, R2, RZ, 0x3c, !PT ;  /* 0x0000000205077212 */ /* 0x000fc600078e3cff */
[----:B------:R-:W-:Y:S01]  /*105a0*/  IMAD R6, R0, 0x8, R3 ;  /* 0x0000000800067824 */ /* 0x000fe200078e0203 */
[----:B------:R-:W-:Y:S01]  /*105b0*/  SHF.L.U32 R5, R7, 0x1f, RZ ;  /* 0x0000001f07057819 */ /* 0x000fe200000006ff */
[----:B-1----:R-:W-:Y:S06]  /*105c0*/  @!P0 BRA `(.L_x_321) ;  /* 0x0000000800d48947 */ /* 0x002fec0003800000 */
.L_x_346:
[----:B------:R-:W1:Y:S01]  /*105d0*/  SYNCS.PHASECHK.TRANS64.TRYWAIT P0, [R6+URZ], R5 ;  /* 0x00000005060075a7 */ /* 0x000e62000800017f */
[----:B------:R-:W-:-:S05]  /*105e0*/  VIADD R0, R0, 0x1 ;  /* 0x0000000100007836 */ /* 0x000fca0000000000 */
[----:B------:R-:W-:-:S04]  /*105f0*/  ISETP.NE.AND P1, PT, R0, 0x12, PT ;  /* 0x000000120000780c */ /* 0x000fc80003f25270 */
[----:B------:R-:W-:Y:S02]  /*10600*/  SEL R2, RZ, 0x1, P1 ;  /* 0x00000001ff027807 */ /* 0x000fe40000800000 */
[----:B------:R-:W-:Y:S02]  /*10610*/  SEL R0, R0, RZ, P1 ;  /* 0x000000ff00007207 */ /* 0x000fe40000800000 */
[----:B------:R-:W-:-:S03]  /*10620*/  LOP3.LUT R7, R7, R2, RZ, 0x3c, !PT ;  /* 0x0000000207077212 */ /* 0x000fc600078e3cff */
[----:B0-----:R-:W-:Y:S01]  /*10630*/  IMAD R9, R0, 0x8, R3 ;  /* 0x0000000800097824 */ /* 0x001fe200078e0203 */
[----:B------:R-:W-:Y:S01]  /*10640*/  SHF.L.U32 R4, R7, 0x1f, RZ ;  /* 0x0000001f07047819 */ /* 0x000fe200000006ff */
[----:B-1----:R-:W-:Y:S06]  /*10650*/  @!P0 BRA `(.L_x_322) ;  /* 0x0000000800c48947 */ /* 0x002fec0003800000 */
.L_x_347:
        /* <DEDUP_REMOVED lines=9> */
.L_x_348:
        /* <DEDUP_REMOVED lines=9> */
.L_x_349:
        /* <DEDUP_REMOVED lines=9> */
.L_x_350:
        /* <DEDUP_REMOVED lines=9> */
.L_x_351:
        /* <DEDUP_REMOVED lines=9> */
.L_x_352:
        /* <DEDUP_REMOVED lines=9> */
.L_x_353:
        /* <DEDUP_REMOVED lines=9> */
.L_x_354:
        /* <DEDUP_REMOVED lines=9> */
.L_x_355:
        /* <DEDUP_REMOVED lines=9> */
.L_x_356:
        /* <DEDUP_REMOVED lines=9> */
.L_x_357:
        /* <DEDUP_REMOVED lines=9> */
.L_x_358:
        /* <DEDUP_REMOVED lines=9> */
.L_x_359:
        /* <DEDUP_REMOVED lines=9> */
.L_x_360:
[----:B------:R-:W1:Y:S01]  /*10db0*/  SYNCS.PHASECHK.TRANS64.TRYWAIT P0, [R6+URZ], R5 ;  /* 0x00000005060075a7 */ /* 0x000e62000800017f */
[----:B------:R-:W-:-:S05]  /*10dc0*/  VIADD R0, R0, 0x1 ;  /* 0x0000000100007836 */ /* 0x000fca0000000000 */
[----:B------:R-:W-:-:S04]  /*10dd0*/  ISETP.NE.AND P1, PT, R0, 0x12, PT ;  /* 0x000000120000780c */ /* 0x000fc80003f25270 */
[----:B------:R-:W-:Y:S02]  /*10de0*/  SEL R2, RZ, 0x1, P1 ;  /* 0x00000001ff027807 */ /* 0x000fe40000800000 */
[----:B------:R-:W-:Y:S02]  /*10df0*/  SEL R0, R0, RZ, P1 ;  /* 0x000000ff00007207 */ /* 0x000fe40000800000 */
[----:B------:R-:W-:Y:S01]  /*10e00*/  LOP3.LUT R2, R7, R2, RZ, 0x3c, !PT ;  /* 0x0000000207027212 */ /* 0x000fe200078e3cff */
[----:B-1----:R-:W-:Y:S06]  /*10e10*/  @!P0 BRA `(.L_x_336) ;  /* 0x0000000400ec8947 */ /* 0x002fec0003800000 */
.L_x_361:
[----:B------:R-:W-:Y:S01]  /*10e20*/  IMAD R3, R0, 0x8, R3 ;  /* 0x0000000800037824 */ /* 0x000fe200078e0203 */
[----:B------:R-:W-:-:S07]  /*10e30*/  SHF.L.U32 R0, R2, 0x1f, RZ ;  /* 0x0000001f02007819 */ /* 0x000fce00000006ff */
.L_x_337:
[----:B--2---:R2:W3:Y:S02]  /*10e40*/  SYNCS.PHASECHK.TRANS64.TRYWAIT P0, [R3+URZ], R0 ;  /* 0x00000000030075a7 */ /* 0x0044e4000800017f */
[----:B---3--:R-:W-:Y:S05]  /*10e50*/  @!P0 NANOSLEEP.SYNCS 0x989680 ;  /* 0x009896800000895d */ /* 0x008fea0003900000 */
[----:B------:R-:W3:Y:S02]  /*10e60*/  @!P0 SYNCS.PHASECHK.TRANS64 P0, [R3+URZ], R0 ;  /* 0x00000000030085a7 */ /* 0x000ee4000800007f */
[----:B---3--:R-:W-:Y:S05]  /*10e70*/  @!P0 BRA `(.L_x_337) ;  /* 0xfffffffc00f08947 */ /* 0x008fea000383ffff */
.L_x_318:
[----:B------:R-:W-:Y:S05]  /*10e80*/  BSYNC B0 ;  /* 0x0000000000007941 */ /* 0x000fea0003800000 */
.L_x_317:
[----:B------:R-:W-:Y:S05]  /*10e90*/  EXIT ;  /* 0x000000000000794d */ /* 0x000fea0003800000 */
.L_x_22:
[----:B-1----:R-:W-:-:S04]  /*10ea0*/  IMAD.U32 R3, RZ, RZ, UR7 ;  /* 0x00000007ff037e24 */ /* 0x002fc8000f8e00ff */
[----:B------:R1:W3:Y:S03]  /*10eb0*/  SYNCS.PHASECHK.TRANS64.TRYWAIT P0, [R3+URZ], R0 ;  /* 0x00000000030075a7 */ /* 0x0002e6000800017f */
[----:B---3--:R-:W-:Y:S05]  /*10ec0*/  @!P0 NANOSLEEP.SYNCS 0x989680 ;  /* 0x009896800000895d */ /* 0x008fea0003900000 */
[----:B------:R-:W3:Y:S02]  /*10ed0*/  @!P0 SYNCS.PHASECHK.TRANS64 P0, [R3+URZ], R0 ;  /* 0x00000000030085a7 */ /* 0x000ee4000800007f */
[----:B---3--:R-:W-:Y:S05]  /*10ee0*/  @!P0 BRA `(.L_x_22) ;  /* 0xfffffffc00ec8947 */ /* 0x008fea000383ffff */
[----:B------:R-:W-:Y:S05]  /*10ef0*/  BRA `(.L_x_21) ;  /* 0xffffff1000507947 */ /* 0x000fea000383ffff */
.L_x_28:
[----:B-----5:R1:W-:Y:S02]  /*10f00*/  STL [R1+0x90], R0 ;  /* 0x0000900001007387 */ /* 0x0203e40000100800 */
[----:B-1----:R-:W-:-:S04]  /*10f10*/  IMAD.U32 R0, RZ, RZ, UR9 ;  /* 0x00000009ff007e24 */ /* 0x002fc8000f8e00ff */
[----:B------:R1:W4:Y:S03]  /*10f20*/  SYNCS.PHASECHK.TRANS64.TRYWAIT P0, [R0+URZ], R229 ;  /* 0x000000e5000075a7 */ /* 0x000326000800017f */
[----:B----4-:R-:W-:Y:S05]  /*10f30*/  @!P0 NANOSLEEP.SYNCS 0x989680 ;  /* 0x009896800000895d */ /* 0x010fea0003900000 */
[----:B------:R1:W4:Y:S02]  /*10f40*/  @!P0 SYNCS.PHASECHK.TRANS64 P0, [R0+URZ], R229 ;  /* 0x000000e5000085a7 */ /* 0x000324000800007f */
[----:B-1----:R1:W5:Y:S02]  /*10f50*/  LDL.LU R0, [R1+0x90] ;  /* 0x0000900001007983 */ /* 0x0023640000300800 */
[----:B-1--4-:R-:W-:Y:S05]  /*10f60*/  @!P0 BRA `(.L_x_28) ;  /* 0xfffffffc00e48947 */ /* 0x012fea000383ffff */
[----:B------:R-:W-:Y:S05]  /*10f70*/  BRA `(.L_x_27) ;  /* 0xffffff2000b47947 */ /* 0x000fea000383ffff */
.L_x_305:
[----:B------:R-:W-:Y:S01]  /*10f80*/  BSSY B1, `(.L_x_338) ;  /* 0x0000006000017945 */ /* 0x000fe20003800000 */
[----:B------:R-:W-:-:S07]  /*10f90*/  IMAD.MOV.U32 R2, RZ, RZ, -0x1 ;  /* 0xffffffffff027424 */ /* 0x000fce00078e00ff */
[----:B------:R-:W-:Y:S05]  /*10fa0*/  WARPSYNC.COLLECTIVE R2, `(.L_x_339) ;  /* 0x00000000020c7348 */ /* 0x000fea0003c00000 */
[----:B------:R-:W-:Y:S02]  /*10fb0*/  ELECT P0, UR62, PT ;  /* 0x00000000003e782f */ /* 0x000fe40003800000 */
[----:B------:R-:W-:Y:S01]  /*10fc0*/  MOV R2, UR62 ;  /* 0x0000003e00027c02 */ /* 0x000fe20008000f00 */
[----:B------:R-:W-:Y:S10]  /*10fd0*/  ENDCOLLECTIVE ;  /* 0x000000000000791b */ /* 0x000ff40003800000 */
.L_x_339:
[----:B------:R-:W-:Y:S05]  /*10fe0*/  BSYNC B1 ;  /* 0x0000000000017941 */ /* 0x000fea0003800000 */
.L_x_338:
[----:B------:R-:W-:Y:S05]  /*10ff0*/  BRA `(.L_x_340) ;  /* 0xffffffe8000c7947 */ /* 0x000fea000383ffff */
.L_x_308:
[----:B0-----:R0:W2:Y:S02]  /*11000*/  SYNCS.PHASECHK.TRANS64.TRYWAIT P0, [R11+URZ+0x90], R4 ;  /* 0x000090040b0075a7 */ /* 0x0010a4000800017f */
[----:B--2---:R-:W-:Y:S05]  /*11010*/  @!P0 NANOSLEEP.SYNCS 0x989680 ;  /* 0x009896800000895d */ /* 0x004fea0003900000 */
[----:B------:R-:W2:Y:S02]  /*11020*/  @!P0 SYNCS.PHASECHK.TRANS64 P0, [R11+URZ+0x90], R4 ;  /* 0x000090040b0085a7 */ /* 0x000ea4000800007f */
[----:B--2---:R-:W-:Y:S05]  /*11030*/  @!P0 BRA `(.L_x_308) ;  /* 0xfffffffc00f08947 */ /* 0x004fea000383ffff */
[----:B------:R-:W-:Y:S05]  /*11040*/  BRA `(.L_x_341) ;  /* 0xffffffe8004c7947 */ /* 0x000fea000383ffff */
.L_x_316:
[----:B------:R-:W-:Y:S01]  /*11050*/  BSSY B0, `(.L_x_342) ;  /* 0x0000006000007945 */ /* 0x000fe20003800000 */
[----:B------:R-:W-:-:S07]  /*11060*/  IMAD.MOV.U32 R2, RZ, RZ, -0x1 ;  /* 0xffffffffff027424 */ /* 0x000fce00078e00ff */
[----:B------:R-:W-:Y:S05]  /*11070*/  WARPSYNC.COLLECTIVE R2, `(.L_x_343) ;  /* 0x00000000020c7348 */ /* 0x000fea0003c00000 */
[----:B------:R-:W-:Y:S02]  /*11080*/  ELECT P0, UR62, PT ;  /* 0x00000000003e782f */ /* 0x000fe40003800000 */
[----:B------:R-:W-:Y:S01]  /*11090*/  MOV R2, UR62 ;  /* 0x0000003e00027c02 */ /* 0x000fe20008000f00 */
[----:B------:R-:W-:Y:S10]  /*110a0*/  ENDCOLLECTIVE ;  /* 0x000000000000791b */ /* 0x000ff40003800000 */
.L_x_343:
[----:B------:R-:W-:Y:S05]  /*110b0*/  BSYNC B0 ;  /* 0x0000000000007941 */ /* 0x000fea0003800000 */
.L_x_342:
[----:B------:R-:W-:Y:S05]  /*110c0*/  BRA `(.L_x_344) ;  /* 0xfffffff000c47947 */ /* 0x000fea000383ffff */
.L_x_320:
[----:B0-----:R0:W1:Y:S02]  /*110d0*/  SYNCS.PHASECHK.TRANS64.TRYWAIT P0, [R7+URZ], R2 ;  /* 0x00000002070075a7 */ /* 0x001064000800017f */
[----:B-1----:R-:W-:Y:S05]  /*110e0*/  @!P0 NANOSLEEP.SYNCS 0x989680 ;  /* 0x009896800000895d */ /* 0x002fea0003900000 */
[----:B------:R-:W1:Y:S02]  /*110f0*/  @!P0 SYNCS.PHASECHK.TRANS64 P0, [R7+URZ], R2 ;  /* 0x00000002070085a7 */ /* 0x000e64000800007f */
[----:B-1----:R-:W-:Y:S05]  /*11100*/  @!P0 BRA `(.L_x_320) ;  /* 0xfffffffc00f08947 */ /* 0x002fea000383ffff */
[----:B------:R-:W-:Y:S05]  /*11110*/  BRA `(.L_x_345) ;  /* 0xfffffff400087947 */ /* 0x000fea000383ffff */
.L_x_321:
[----:B0-----:R0:W1:Y:S02]  /*11120*/  SYNCS.PHASECHK.TRANS64.TRYWAIT P0, [R9+URZ], R4 ;  /* 0x00000004090075a7 */ /* 0x001064000800017f */
[----:B-1----:R-:W-:Y:S05]  /*11130*/  @!P0 NANOSLEEP.SYNCS 0x989680 ;  /* 0x009896800000895d */ /* 0x002fea0003900000 */
[----:B------:R-:W1:Y:S02]  /*11140*/  @!P0 SYNCS.PHASECHK.TRANS64 P0, [R9+URZ], R4 ;  /* 0x00000004090085a7 */ /* 0x000e64000800007f */
[----:B-1----:R-:W-:Y:S05]  /*11150*/  @!P0 BRA `(.L_x_321) ;  /* 0xfffffffc00f08947 */ /* 0x002fea000383ffff */
[----:B------:R-:W-:Y:S05]  /*11160*/  BRA `(.L_x_346) ;  /* 0xfffffff400187947 */ /* 0x000fea000383ffff */
.L_x_322:
[----:B0-----:R0:W1:Y:S02]  /*11170*/  SYNCS.PHASECHK.TRANS64.TRYWAIT P0, [R6+URZ], R5 ;  /* 0x00000005060075a7 */ /* 0x001064000800017f */
[----:B-1----:R-:W-:Y:S05]  /*11180*/  @!P0 NANOSLEEP.SYNCS 0x989680 ;  /* 0x009896800000895d */ /* 0x002fea0003900000 */
[----:B------:R-:W1:Y:S02]  /*11190*/  @!P0 SYNCS.PHASECHK.TRANS64 P0, [R6+URZ], R5 ;  /* 0x00000005060085a7 */ /* 0x000e64000800007f */
[----:B-1----:R-:W-:Y:S05]  /*111a0*/  @!P0 BRA `(.L_x_322) ;  /* 0xfffffffc00f08947 */ /* 0x002fea000383ffff */
[----:B------:R-:W-:Y:S05]  /*111b0*/  BRA `(.L_x_347) ;  /* 0xfffffff400287947 */ /* 0x000fea000383ffff */
.L_x_323:
[----:B0-----:R0:W1:Y:S02]  /*111c0*/  SYNCS.PHASECHK.TRANS64.TRYWAIT P0, [R9+URZ], R4 ;  /* 0x00000004090075a7 */ /* 0x001064000800017f */
[----:B-1----:R-:W-:Y:S05]  /*111d0*/  @!P0 NANOSLEEP.SYNCS 0x989680 ;  /* 0x009896800000895d */ /* 0x002fea0003900000 */
[----:B------:R-:W1:Y:S02]  /*111e0*/  @!P0 SYNCS.PHASECHK.TRANS64 P0, [R9+URZ], R4 ;  /* 0x00000004090085a7 */ /* 0x000e64000800007f */
[----:B-1----:R-:W-:Y:S05]  /*111f0*/  @!P0 BRA `(.L_x_323) ;  /* 0xfffffffc00f08947 */ /* 0x002fea000383ffff */
[----:B------:R-:W-:Y:S05]  /*11200*/  BRA `(.L_x_348) ;  /* 0xfffffff400387947 */ /* 0x000fea000383ffff */
.L_x_324:
[----:B0-----:R0:W1:Y:S02]  /*11210*/  SYNCS.PHASECHK.TRANS64.TRYWAIT P0, [R6+URZ], R5 ;  /* 0x00000005060075a7 */ /* 0x001064000800017f */
[----:B-1----:R-:W-:Y:S05]  /*11220*/  @!P0 NANOSLEEP.SYNCS 0x989680 ;  /* 0x009896800000895d */ /* 0x002fea0003900000 */
[----:B------:R-:W1:Y:S02]  /*11230*/  @!P0 SYNCS.PHASECHK.TRANS64 P0, [R6+URZ], R5 ;  /* 0x00000005060085a7 */ /* 0x000e64000800007f */
[----:B-1----:R-:W-:Y:S05]  /*11240*/  @!P0 BRA `(.L_x_324) ;  /* 0xfffffffc00f08947 */ /* 0x002fea000383ffff */
[----:B------:R-:W-:Y:S05]  /*11250*/  BRA `(.L_x_349) ;  /* 0xfffffff400487947 */ /* 0x000fea000383ffff */
.L_x_325:
[----:B0-----:R0:W1:Y:S02]  /*11260*/  SYNCS.PHASECHK.TRANS64.TRYWAIT P0, [R9+URZ], R4 ;  /* 0x00000004090075a7 */ /* 0x001064000800017f */
[----:B-1----:R-:W-:Y:S05]  /*11270*/  @!P0 NANOSLEEP.SYNCS 0x989680 ;  /* 0x009896800000895d */ /* 0x002fea0003900000 */
[----:B------:R-:W1:Y:S02]  /*11280*/  @!P0 SYNCS.PHASECHK.TRANS64 P0, [R9+URZ], R4 ;  /* 0x00000004090085a7 */ /* 0x000e64000800007f */
[----:B-1----:R-:W-:Y:S05]  /*11290*/  @!P0 BRA `(.L_x_325) ;  /* 0xfffffffc00f08947 */ /* 0x002fea000383ffff */
[----:B------:R-:W-:Y:S05]  /*112a0*/  BRA `(.L_x_350) ;  /* 0xfffffff400587947 */ /* 0x000fea000383ffff */
.L_x_326:
[----:B0-----:R0:W1:Y:S02]  /*112b0*/  SYNCS.PHASECHK.TRANS64.TRYWAIT P0, [R6+URZ], R5 ;  /* 0x00000005060075a7 */ /* 0x001064000800017f */
[----:B-1----:R-:W-:Y:S05]  /*112c0*/  @!P0 NANOSLEEP.SYNCS 0x989680 ;  /* 0x009896800000895d */ /* 0x002fea0003900000 */
[----:B------:R-:W1:Y:S02]  /*112d0*/  @!P0 SYNCS.PHASECHK.TRANS64 P0, [R6+URZ], R5 ;  /* 0x00000005060085a7 */ /* 0x000e64000800007f */
[----:B-1----:R-:W-:Y:S05]  /*112e0*/  @!P0 BRA `(.L_x_326) ;  /* 0xfffffffc00f08947 */ /* 0x002fea000383ffff */
[----:B------:R-:W-:Y:S05]  /*112f0*/  BRA `(.L_x_351) ;  /* 0xfffffff400687947 */ /* 0x000fea000383ffff */
.L_x_327:
[----:B0-----:R0:W1:Y:S02]  /*11300*/  SYNCS.PHASECHK.TRANS64.TRYWAIT P0, [R9+URZ], R4 ;  /* 0x00000004090075a7 */ /* 0x001064000800017f */
[----:B-1----:R-:W-:Y:S05]  /*11310*/  @!P0 NANOSLEEP.SYNCS 0x989680 ;  /* 0x009896800000895d */ /* 0x002fea0003900000 */
[----:B------:R-:W1:Y:S02]  /*11320*/  @!P0 SYNCS.PHASECHK.TRANS64 P0, [R9+URZ], R4 ;  /* 0x00000004090085a7 */ /* 0x000e64000800007f */
[----:B-1----:R-:W-:Y:S05]  /*11330*/  @!P0 BRA `(.L_x_327) ;  /* 0xfffffffc00f08947 */ /* 0x002fea000383ffff */
[----:B------:R-:W-:Y:S05]  /*11340*/  BRA `(.L_x_352) ;  /* 0xfffffff400787947 */ /* 0x000fea000383ffff */
.L_x_328:
[----:B0-----:R0:W1:Y:S02]  /*11350*/  SYNCS.PHASECHK.TRANS64.TRYWAIT P0, [R6+URZ], R5 ;  /* 0x00000005060075a7 */ /* 0x001064000800017f */
[----:B-1----:R-:W-:Y:S05]  /*11360*/  @!P0 NANOSLEEP.SYNCS 0x989680 ;  /* 0x009896800000895d */ /* 0x002fea0003900000 */
[----:B------:R-:W1:Y:S02]  /*11370*/  @!P0 SYNCS.PHASECHK.TRANS64 P0, [R6+URZ], R5 ;  /* 0x00000005060085a7 */ /* 0x000e64000800007f */
[----:B-1----:R-:W-:Y:S05]  /*11380*/  @!P0 BRA `(.L_x_328) ;  /* 0xfffffffc00f08947 */ /* 0x002fea000383ffff */
[----:B------:R-:W-:Y:S05]  /*11390*/  BRA `(.L_x_353) ;  /* 0xfffffff400887947 */ /* 0x000fea000383ffff */
.L_x_329:
[----:B0-----:R0:W1:Y:S02]  /*113a0*/  SYNCS.PHASECHK.TRANS64.TRYWAIT P0, [R9+URZ], R4 ;  /* 0x00000004090075a7 */ /* 0x001064000800017f */
[----:B-1----:R-:W-:Y:S05]  /*113b0*/  @!P0 NANOSLEEP.SYNCS 0x989680 ;  /* 0x009896800000895d */ /* 0x002fea0003900000 */
[----:B------:R-:W1:Y:S02]  /*113c0*/  @!P0 SYNCS.PHASECHK.TRANS64 P0, [R9+URZ], R4 ;  /* 0x00000004090085a7 */ /* 0x000e64000800007f */
[----:B-1----:R-:W-:Y:S05]  /*113d0*/  @!P0 BRA `(.L_x_329) ;  /* 0xfffffffc00f08947 */ /* 0x002fea000383ffff */
[----:B------:R-:W-:Y:S05]  /*113e0*/  BRA `(.L_x_354) ;  /* 0xfffffff400987947 */ /* 0x000fea000383ffff */
.L_x_330:
[----:B0-----:R0:W1:Y:S02]  /*113f0*/  SYNCS.PHASECHK.TRANS64.TRYWAIT P0, [R6+URZ], R5 ;  /* 0x00000005060075a7 */ /* 0x001064000800017f */
[----:B-1----:R-:W-:Y:S05]  /*11400*/  @!P0 NANOSLEEP.SYNCS 0x989680 ;  /* 0x009896800000895d */ /* 0x002fea0003900000 */
[----:B------:R-:W1:Y:S02]  /*11410*/  @!P0 SYNCS.PHASECHK.TRANS64 P0, [R6+URZ], R5 ;  /* 0x00000005060085a7 */ /* 0x000e64000800007f */
[----:B-1----:R-:W-:Y:S05]  /*11420*/  @!P0 BRA `(.L_x_330) ;  /* 0xfffffffc00f08947 */ /* 0x002fea000383ffff */
[----:B------:R-:W-:Y:S05]  /*11430*/  BRA `(.L_x_355) ;  /* 0xfffffff400a87947 */ /* 0x000fea000383ffff */
.L_x_331:
[----:B0-----:R0:W1:Y:S02]  /*11440*/  SYNCS.PHASECHK.TRANS64.TRYWAIT P0, [R9+URZ], R4 ;  /* 0x00000004090075a7 */ /* 0x001064000800017f */
[----:B-1----:R-:W-:Y:S05]  /*11450*/  @!P0 NANOSLEEP.SYNCS 0x989680 ;  /* 0x009896800000895d */ /* 0x002fea0003900000 */
[----:B------:R-:W1:Y:S02]  /*11460*/  @!P0 SYNCS.PHASECHK.TRANS64 P0, [R9+URZ], R4 ;  /* 0x00000004090085a7 */ /* 0x000e64000800007f */
[----:B-1----:R-:W-:Y:S05]  /*11470*/  @!P0 BRA `(.L_x_331) ;  /* 0xfffffffc00f08947 */ /* 0x002fea000383ffff */
[----:B------:R-:W-:Y:S05]  /*11480*/  BRA `(.L_x_356) ;  /* 0xfffffff400b87947 */ /* 0x000fea000383ffff */
.L_x_332:
[----:B0-----:R0:W1:Y:S02]  /*11490*/  SYNCS.PHASECHK.TRANS64.TRYWAIT P0, [R6+URZ], R5 ;  /* 0x00000005060075a7 */ /* 0x001064000800017f */
[----:B-1----:R-:W-:Y:S05]  /*114a0*/  @!P0 NANOSLEEP.SYNCS 0x989680 ;  /* 0x009896800000895d */ /* 0x002fea0003900000 */
[----:B------:R-:W1:Y:S02]  /*114b0*/  @!P0 SYNCS.PHASECHK.TRANS64 P0, [R6+URZ], R5 ;  /* 0x00000005060085a7 */ /* 0x000e64000800007f */
[----:B-1----:R-:W-:Y:S05]  /*114c0*/  @!P0 BRA `(.L_x_332) ;  /* 0xfffffffc00f08947 */ /* 0x002fea000383ffff */
[----:B------:R-:W-:Y:S05]  /*114d0*/  BRA `(.L_x_357) ;  /* 0xfffffff400c87947 */ /* 0x000fea000383ffff */
.L_x_333:
[----:B0-----:R0:W1:Y:S02]  /*114e0*/  SYNCS.PHASECHK.TRANS64.TRYWAIT P0, [R9+URZ], R4 ;  /* 0x00000004090075a7 */ /* 0x001064000800017f */
[----:B-1----:R-:W-:Y:S05]  /*114f0*/  @!P0 NANOSLEEP.SYNCS 0x989680 ;  /* 0x009896800000895d */ /* 0x002fea0003900000 */
[----:B------:R-:W1:Y:S02]  /*11500*/  @!P0 SYNCS.PHASECHK.TRANS64 P0, [R9+URZ], R4 ;  /* 0x00000004090085a7 */ /* 0x000e64000800007f */
[----:B-1----:R-:W-:Y:S05]  /*11510*/  @!P0 BRA `(.L_x_333) ;  /* 0xfffffffc00f08947 */ /* 0x002fea000383ffff */
[----:B------:R-:W-:Y:S05]  /*11520*/  BRA `(.L_x_358) ;  /* 0xfffffff400d87947 */ /* 0x000fea000383ffff */
.L_x_334:
[----:B0-----:R0:W1:Y:S02]  /*11530*/  SYNCS.PHASECHK.TRANS64.TRYWAIT P0, [R6+URZ], R5 ;  /* 0x00000005060075a7 */ /* 0x001064000800017f */
[----:B-1----:R-:W-:Y:S05]  /*11540*/  @!P0 NANOSLEEP.SYNCS 0x989680 ;  /* 0x009896800000895d */ /* 0x002fea0003900000 */
[----:B------:R-:W1:Y:S02]  /*11550*/  @!P0 SYNCS.PHASECHK.TRANS64 P0, [R6+URZ], R5 ;  /* 0x00000005060085a7 */ /* 0x000e64000800007f */
[----:B-1----:R-:W-:Y:S05]  /*11560*/  @!P0 BRA `(.L_x_334) ;  /* 0xfffffffc00f08947 */ /* 0x002fea000383ffff */
[----:B------:R-:W-:Y:S05]  /*11570*/  BRA `(.L_x_359) ;  /* 0xfffffff400e87947 */ /* 0x000fea000383ffff */
.L_x_335:
[----:B0-----:R0:W1:Y:S02]  /*11580*/  SYNCS.PHASECHK.TRANS64.TRYWAIT P0, [R9+URZ], R4 ;  /* 0x00000004090075a7 */ /* 0x001064000800017f */
[----:B-1----:R-:W-:Y:S05]  /*11590*/  @!P0 NANOSLEEP.SYNCS 0x989680 ;  /* 0x009896800000895d */ /* 0x002fea0003900000 */
[----:B------:R-:W1:Y:S02]  /*115a0*/  @!P0 SYNCS.PHASECHK.TRANS64 P0, [R9+URZ], R4 ;  /* 0x00000004090085a7 */ /* 0x000e64000800007f */
[----:B-1----:R-:W-:Y:S05]  /*115b0*/  @!P0 BRA `(.L_x_335) ;  /* 0xfffffffc00f08947 */ /* 0x002fea000383ffff */
[----:B------:R-:W-:Y:S05]  /*115c0*/  BRA `(.L_x_360) ;  /* 0xfffffff400f87947 */ /* 0x000fea000383ffff */
.L_x_336:
[----:B-1----:R1:W2:Y:S02]  /*115d0*/  SYNCS.PHASECHK.TRANS64.TRYWAIT P0, [R6+URZ], R5 ;  /* 0x00000005060075a7 */ /* 0x0022a4000800017f */
[----:B--2---:R-:W-:Y:S05]  /*115e0*/  @!P0 NANOSLEEP.SYNCS 0x989680 ;  /* 0x009896800000895d */ /* 0x004fea0003900000 */
[----:B------:R-:W2:Y:S02]  /*115f0*/  @!P0 SYNCS.PHASECHK.TRANS64 P0, [R6+URZ], R5 ;  /* 0x00000005060085a7 */ /* 0x000ea4000800007f */
[----:B--2---:R-:W-:Y:S05]  /*11600*/  @!P0 BRA `(.L_x_336) ;  /* 0xfffffffc00f08947 */ /* 0x004fea000383ffff */
[----:B------:R-:W-:Y:S05]  /*11610*/  BRA `(.L_x_361) ;  /* 0xfffffff800007947 */ /* 0x000fea000383ffff */
.L_x_362:
[----:B------:R-:W-:-:S00]  /*11620*/  BRA `(.L_x_362) ;  /* 0xfffffffc00fc7947 */ /* 0x000fc0000383ffff */
[----:B------:R-:W-:-:S00]  /*11630*/  NOP ;  /* 0x0000000000007918 */ /* 0x000fc00000000000 */
        /* <DEDUP_REMOVED lines=12> */
.L_x_363:


//--------------------- .nv.shared._ZN7cutlass13device_kernelINS_4gemm6kernel13GemmUniversalIN4cute5tupleIJiiiiEEENS1_10collective13CollectiveMmaINS1_37MainloopSm90TmaGmmaWarpSpecializedFP8ILi18ENS5_IJNS4_1CILi2EEESB_NSA_ILi1EEEEEENS1_35KernelTmaWarpSpecializedCooperativeEEENS5_IJNSA_ILi256EEENSA_ILi128EEENSA_ILi32EEEEEENS_12float_e5m2_tENS5_IJlSC_lEEESK_SL_NS4_8TiledMMAINS4_8MMA_AtomIJNS4_4SM904GMMA31MMA_64x128x32_F32E5M2E5M2_SS_TNILNSP_7ScaleInE1ELSR_1EEEEEENS4_6LayoutINS5_IJSB_SC_SC_EEENS5_IJSC_NSA_ILi0EEESW_EEEEENS5_IJNS4_10UnderscoreESZ_SZ_EEEEENS4_23SM90_TMA_LOAD_MULTICASTENS4_14ComposedLayoutINS4_7SwizzleILi1ELi4ELi3EEENS4_18smem_ptr_flag_bitsILi8EEENSU_INS5_IJNSA_ILi8EEESI_EEENS5_IJSI_SC_EEEEEEEvNS4_8identityES12_S1C_vS1D_EENS_8epilogue10collective6detail29Sm90TmaWarpSpecializedAdapterINS1G_15DefaultEpilogueISK_SL_SL_NS1F_6thread17LinearCombinationISK_Li1EffLNS1K_9ScaleType4KindE0ELNS_15FloatRoundStyleE2ESK_EENS1_15EpilogueDefaultEEEEEvvEEEEvNT_6ParamsE --------------------------
	.section	.nv.shared._ZN7cutlass13device_kernelINS_4gemm6kernel13GemmUniversalIN4cute5tupleIJiiiiEEENS1_10collective13CollectiveMmaINS1_37MainloopSm90TmaGmmaWarpSpecializedFP8ILi18ENS5_IJNS4_1CILi2EEESB_NSA_ILi1EEEEEENS1_35KernelTmaWarpSpecializedCooperativeEEENS5_IJNSA_ILi256EEENSA_ILi128EEENSA_ILi32EEEEEENS_12float_e5m2_tENS5_IJlSC_lEEESK_SL_NS4_8TiledMMAINS4_8MMA_AtomIJNS4_4SM904GMMA31MMA_64x128x32_F32E5M2E5M2_SS_TNILNSP_7ScaleInE1ELSR_1EEEEEENS4_6LayoutINS5_IJSB_SC_SC_EEENS5_IJSC_NSA_ILi0EEESW_EEEEENS5_IJNS4_10UnderscoreESZ_SZ_EEEEENS4_23SM90_TMA_LOAD_MULTICASTENS4_14ComposedLayoutINS4_7SwizzleILi1ELi4ELi3EEENS4_18smem_ptr_flag_bitsILi8EEENSU_INS5_IJNSA_ILi8EEESI_EEENS5_IJSI_SC_EEEEEEEvNS4_8identityES12_S1C_vS1D_EENS_8epilogue10collective6detail29Sm90TmaWarpSpecializedAdapterINS1G_15DefaultEpilogueISK_SL_SL_NS1F_6thread17LinearCombinationISK_Li1EffLNS1K_9ScaleType4KindE0ELNS_15FloatRoundStyleE2ESK_EENS1_15EpilogueDefaultEEEEEvvEEEEvNT_6ParamsE,"aw",@nobits
	.sectionflags	@""
	.align	16
	.zero		1024


//--------------------- .nv.shared.reserved.0     --------------------------
	.section	.nv.shared.reserved.0,"aw",@nobits
	.weak		__nv_reservedSMEM_offset_0_alias
	.size		__nv_reservedSMEM_offset_0_alias, 0, 0
	.other		__nv_reservedSMEM_offset_0_alias,@"STO_CUDA_RESERVED_SHARED STV_DEFAULT"
__nv_reservedSMEM_offset_0_alias:
	.zero		0


//--------------------- .nv.global                --------------------------
	.section	.nv.global,"aw",@nobits
.nv.global:
	.type		_ZN40_INTERNAL_13d0c80d_4_k_cu_9c50adcb_192064cute1_E,@object
	.size		_ZN40_INTERNAL_13d0c80d_4_k_cu_9c50adcb_192064cute1_E,(_ZN40_INTERNAL_13d0c80d_4_k_cu_9c50adcb_192064cuda3std3__45__cpo6cbeginE - _ZN40_INTERNAL_13d0c80d_4_k_cu_9c50adcb_192064cute1_E)
_ZN40_INTERNAL_13d0c80d_4_k_cu_9c50adcb_192064cute1_E:
	.zero		1
	.type		_ZN40_INTERNAL_13d0c80d_4_k_cu_9c50adcb_192064cuda3std3__45__cpo6cbeginE,@object
	.size		_ZN40_INTERNAL_13d0c80d_4_k_cu_9c50adcb_192064cuda3std3__45__cpo6cbeginE,(_ZN40_INTERNAL_13d0c80d_4_k_cu_9c50adcb_192064cuda3std3__48in_placeE - _ZN40_INTERNAL_13d0c80d_4_k_cu_9c50adcb_192064cuda3std3__45__cpo6cbeginE)
_ZN40_INTERNAL_13d0c80d_4_k_cu_9c50adcb_192064cuda3std3__45__cpo6cbeginE:
	.zero		1
	.type		_ZN40_INTERNAL_13d0c80d_4_k_cu_9c50adcb_192064cuda3std3__48in_placeE,@object
	.size		_ZN40_INTERNAL_13d0c80d_4_k_cu_9c50adcb_192064cuda3std3__48in_placeE,(_ZN40_INTERNAL_13d0c80d_4_k_cu_9c50adcb_192064cuda3std6ranges3__45__cpo9iter_moveE - _ZN40_INTERNAL_13d0c80d_4_k_cu_9c50adcb_192064cuda3std3__48in_placeE)
_ZN40_INTERNAL_13d0c80d_4_k_cu_9c50adcb_192064cuda3std3__48in_placeE:
	.zero		1
	.type		_ZN40_INTERNAL_13d0c80d_4_k_cu_9c50adcb_192064cuda3std6ranges3__45__cpo9iter_moveE,@object
	.size		_ZN40_INTERNAL_13d0c80d_4_k_cu_9c50adcb_192064cuda3std6ranges3__45__cpo9iter_moveE,(_ZN40_INTERNAL_13d0c80d_4_k_cu_9c50adcb_192064cuda3std3__45__cpo5beginE - _ZN40_INTERNAL_13d0c80d_4_k_cu_9c50adcb_192064cuda3std6ranges3__45__cpo9iter_moveE)
_ZN40_INTERNAL_13d0c80d_4_k_cu_9c50adcb_192064cuda3std6ranges3__45__cpo9iter_moveE:
	.zero		1
	.type		_ZN40_INTERNAL_13d0c80d_4_k_cu_9c50adcb_192064cuda3std3__45__cpo5beginE,@object
	.size		_ZN40_INTERNAL_13d0c80d_4_k_cu_9c50adcb_192064cuda3std3__45__cpo5beginE,(_ZN40_INTERNAL_13d0c80d_4_k_cu_9c50adcb_192064cuda3std3__442_GLOBAL__N__13d0c80d_4_k_cu_9c50adcb_192066ignoreE - _ZN40_INTERNAL_13d0c80d_4_k_cu_9c50adcb_192064cuda3std3__45__cpo5beginE)
_ZN40_INTERNAL_13d0c80d_4_k_cu_9c50adcb_192064cuda3std3__45__cpo5beginE:
	.zero		1
	.type		_ZN40_INTERNAL_13d0c80d_4_k_cu_9c50adcb_192064cuda3std3__442_GLOBAL__N__13d0c80d_4_k_cu_9c50adcb_192066ignoreE,@object
	.size		_ZN40_INTERNAL_13d0c80d_4_k_cu_9c50adcb_192064cuda3std3__442_GLOBAL__N__13d0c80d_4_k_cu_9c50adcb_192066ignoreE,(_ZN40_INTERNAL_13d0c80d_4_k_cu_9c50adcb_192064cute7productE - _ZN40_INTERNAL_13d0c80d_4_k_cu_9c50adcb_192064cuda3std3__442_GLOBAL__N__13d0c80d_4_k_cu_9c50adcb_192066ignoreE)
_ZN40_INTERNAL_13d0c80d_4_k_cu_9c50adcb_192064cuda3std3__442_GLOBAL__N__13d0c80d_4_k_cu_9c50adcb_192066ignoreE:
	.zero		1
	.type		_ZN40_INTERNAL_13d0c80d_4_k_cu_9c50adcb_192064cute7productE,@object
	.size		_ZN40_INTERNAL_13d0c80d_4_k_cu_9c50adcb_192064cute7productE,(_ZN40_INTERNAL_13d0c80d_4_k_cu_9c50adcb_192064cuda3std3__45__cpo3endE - _ZN40_INTERNAL_13d0c80d_4_k_cu_9c50adcb_192064cute7productE)
_ZN40_INTERNAL_13d0c80d_4_k_cu_9c50adcb_192064cute7productE:
	.zero		1
	.type		_ZN40_INTERNAL_13d0c80d_4_k_cu_9c50adcb_192064cuda3std3__45__cpo3endE,@object
	.size		_ZN40_INTERNAL_13d0c80d_4_k_cu_9c50adcb_192064cuda3std3__45__cpo3endE,(_ZN40_INTERNAL_13d0c80d_4_k_cu_9c50adcb_192064cuda3std3__419piecewise_constructE - _ZN40_INTERNAL_13d0c80d_4_k_cu_9c50adcb_192064cuda3std3__45__cpo3endE)
_ZN40_INTERNAL_13d0c80d_4_k_cu_9c50adcb_192064cuda3std3__45__cpo3endE:
	.zero		1
	.type		_ZN40_INTERNAL_13d0c80d_4_k_cu_9c50adcb_192064cuda3std3__419piecewise_constructE,@object
	.size		_ZN40_INTERNAL_13d0c80d_4_k_cu_9c50adcb_192064cuda3std3__419piecewise_constructE,(_ZN40_INTERNAL_13d0c80d_4_k_cu_9c50adcb_192064cuda3std3__45__cpo4cendE - _ZN40_INTERNAL_13d0c80d_4_k_cu_9c50adcb_192064cuda3std3__419piecewise_constructE)
_ZN40_INTERNAL_13d0c80d_4_k_cu_9c50adcb_192064cuda3std3__419piecewise_constructE:
	.zero		1
	.type		_ZN40_INTERNAL_13d0c80d_4_k_cu_9c50adcb_192064cuda3std3__45__cpo4cendE,@object
	.size		_ZN40_INTERNAL_13d0c80d_4_k_cu_9c50adcb_192064cuda3std3__45__cpo4cendE,(_ZN40_INTERNAL_13d0c80d_4_k_cu_9c50adcb_192064cuda3std6ranges3__45__cpo4swapE - _ZN40_INTERNAL_13d0c80d_4_k_cu_9c50adcb_192064cuda3std3__45__cpo4cendE)
_ZN40_INTERNAL_13d0c80d_4_k_cu_9c50adcb_192064cuda3std3__45__cpo4cendE:
	.zero		1
	.type		_ZN40_INTERNAL_13d0c80d_4_k_cu_9c50adcb_192064cuda3std6ranges3__45__cpo4swapE,@object
	.size		_ZN40_INTERNAL_13d0c80d_4_k_cu_9c50adcb_192064cuda3std6ranges3__45__cpo4swapE,(.L_7 - _ZN40_INTERNAL_13d0c80d_4_k_cu_9c50adcb_192064cuda3std6ranges3__45__cpo4swapE)
_ZN40_INTERNAL_13d0c80d_4_k_cu_9c50adcb_192064cuda3std6ranges3__45__cpo4swapE:
	.zero		1
.L_7:


//--------------------- .nv.constant0._ZN7cutlass13device_kernelINS_4gemm6kernel13GemmUniversalIN4cute5tupleIJiiiiEEENS1_10collective13CollectiveMmaINS1_37MainloopSm90TmaGmmaWarpSpecializedFP8ILi18ENS5_IJNS4_1CILi2EEESB_NSA_ILi1EEEEEENS1_35KernelTmaWarpSpecializedCooperativeEEENS5_IJNSA_ILi256EEENSA_ILi128EEENSA_ILi32EEEEEENS_12float_e5m2_tENS5_IJlSC_lEEESK_SL_NS4_8TiledMMAINS4_8MMA_AtomIJNS4_4SM904GMMA31MMA_64x128x32_F32E5M2E5M2_SS_TNILNSP_7ScaleInE1ELSR_1EEEEEENS4_6LayoutINS5_IJSB_SC_SC_EEENS5_IJSC_NSA_ILi0EEESW_EEEEENS5_IJNS4_10UnderscoreESZ_SZ_EEEEENS4_23SM90_TMA_LOAD_MULTICASTENS4_14ComposedLayoutINS4_7SwizzleILi1ELi4ELi3EEENS4_18smem_ptr_flag_bitsILi8EEENSU_INS5_IJNSA_ILi8EEESI_EEENS5_IJSI_SC_EEEEEEEvNS4_8identityES12_S1C_vS1D_EENS_8epilogue10collective6detail29Sm90TmaWarpSpecializedAdapterINS1G_15DefaultEpilogueISK_SL_SL_NS1F_6thread17LinearCombinationISK_Li1EffLNS1K_9ScaleType4KindE0ELNS_15FloatRoundStyleE2ESK_EENS1_15EpilogueDefaultEEEEEvvEEEEvNT_6ParamsE --------------------------
	.section	.nv.constant0._ZN7cutlass13device_kernelINS_4gemm6kernel13GemmUniversalIN4cute5tupleIJiiiiEEENS1_10collective13CollectiveMmaINS1_37MainloopSm90TmaGmmaWarpSpecializedFP8ILi18ENS5_IJNS4_1CILi2EEESB_NSA_ILi1EEEEEENS1_35KernelTmaWarpSpecializedCooperativeEEENS5_IJNSA_ILi256EEENSA_ILi128EEENSA_ILi32EEEEEENS_12float_e5m2_tENS5_IJlSC_lEEESK_SL_NS4_8TiledMMAINS4_8MMA_AtomIJNS4_4SM904GMMA31MMA_64x128x32_F32E5M2E5M2_SS_TNILNSP_7ScaleInE1ELSR_1EEEEEENS4_6LayoutINS5_IJSB_SC_SC_EEENS5_IJSC_NSA_ILi0EEESW_EEEEENS5_IJNS4_10UnderscoreESZ_SZ_EEEEENS4_23SM90_TMA_LOAD_MULTICASTENS4_14ComposedLayoutINS4_7SwizzleILi1ELi4ELi3EEENS4_18smem_ptr_flag_bitsILi8EEENSU_INS5_IJNSA_ILi8EEESI_EEENS5_IJSI_SC_EEEEEEEvNS4_8identityES12_S1C_vS1D_EENS_8epilogue10collective6detail29Sm90TmaWarpSpecializedAdapterINS1G_15DefaultEpilogueISK_SL_SL_NS1F_6thread17LinearCombinationISK_Li1EffLNS1K_9ScaleType4KindE0ELNS_15FloatRoundStyleE2ESK_EENS1_15EpilogueDefaultEEEEEvvEEEEvNT_6ParamsE,"a",@progbits
	.sectionflags	@""
	.align	4
.nv.constant0._ZN7cutlass13device_kernelINS_4gemm6kernel13GemmUniversalIN4cute5tupleIJiiiiEEENS1_10collective13CollectiveMmaINS1_37MainloopSm90TmaGmmaWarpSpecializedFP8ILi18ENS5_IJNS4_1CILi2EEESB_NSA_ILi1EEEEEENS1_35KernelTmaWarpSpecializedCooperativeEEENS5_IJNSA_ILi256EEENSA_ILi128EEENSA_ILi32EEEEEENS_12float_e5m2_tENS5_IJlSC_lEEESK_SL_NS4_8TiledMMAINS4_8MMA_AtomIJNS4_4SM904GMMA31MMA_64x128x32_F32E5M2E5M2_SS_TNILNSP_7ScaleInE1ELSR_1EEEEEENS4_6LayoutINS5_IJSB_SC_SC_EEENS5_IJSC_NSA_ILi0EEESW_EEEEENS5_IJNS4_10UnderscoreESZ_SZ_EEEEENS4_23SM90_TMA_LOAD_MULTICASTENS4_14ComposedLayoutINS4_7SwizzleILi1ELi4ELi3EEENS4_18smem_ptr_flag_bitsILi8EEENSU_INS5_IJNSA_ILi8EEESI_EEENS5_IJSI_SC_EEEEEEEvNS4_8identityES12_S1C_vS1D_EENS_8epilogue10collective6detail29Sm90TmaWarpSpecializedAdapterINS1G_15DefaultEpilogueISK_SL_SL_NS1F_6thread17LinearCombinationISK_Li1EffLNS1K_9ScaleType4KindE0ELNS_15FloatRoundStyleE2ESK_EENS1_15EpilogueDefaultEEEEEvvEEEEvNT_6ParamsE:
	.zero		1664


//--------------------- SYMBOLS --------------------------

	.type		.nv.reservedSmem.offset0,@object
	.size		.nv.reservedSmem.offset0,0x4
